	.target	sm_90a

	.elftype	@"ET_EXEC"


//--------------------- .note.nv.tkinfo           --------------------------
	.section	.note.nv.tkinfo,"",@"SHT_NOTE"
	.sectionflags	@"SHF_NOTE_NV_TKINFO"
	.tkinfo
        /*0018*/ 	.word	0x00000002
        /*0030*/ 	.string	""
        /*0030*/ 	.string	"ptxas"
        /*0030*/ 	.string	"Cuda compilation tools, release 13.0, V13.0.88"
        /*0030*/ 	.string	"Build cuda_13.0.r13.0/compiler.36424714_0"
        /*0030*/ 	.string	"-arch sm_90a -m 64 "



//--------------------- .note.nv.cuinfo           --------------------------
	.section	.note.nv.cuinfo,"",@"SHT_NOTE"
	.sectionflags	@"SHF_NOTE_NV_CUINFO"
        /*0018*/ 	.short	0x0002
        /*001a*/ 	.short	0x005a
        /*001c*/ 	.short	0x0082
	.zero		2


//--------------------- .nv.info                  --------------------------
	.section	.nv.info,"",@"SHT_CUDA_INFO"
	.align	4


	//----- nvinfo : EIATTR_REGCOUNT
	.align		4
        /*0000*/ 	.byte	0x04, 0x2f
        /*0002*/ 	.short	(.L_15 - .L_14)
	.align		4
.L_14:
        /*0004*/ 	.word	index@(_ZN7cutlass13device_kernelINS_4gemm6kernel13GemmUniversalIN4cute5tupleIJiiiiEEENS1_10collective13CollectiveMmaINS1_34MainloopSm90TmaGmmaWarpSpecializedILi4ENS5_IJNS4_1CILi1EEESB_SB_EEENS1_32KernelTmaWarpSpecializedPingpongEEENS5_IJNSA_ILi64EEENSA_ILi128EEESG_EEENS_6half_tENS5_IJlSB_lEEESI_SJ_NS4_8TiledMMAINS4_8MMA_AtomIJNS4_4SM904GMMA26MMA_64x128x16_F32F16F16_SSILNSN_5MajorE0ELSP_0ELNSN_7ScaleInE1ELSQ_1EEEEEENS4_6LayoutISC_NS5_IJNSA_ILi0EEESU_SU_EEEEENS5_IJNS4_10UnderscoreESX_SX_EEEEENS4_13SM90_TMA_LOADENS4_14ComposedLayoutINS4_7SwizzleILi3ELi4ELi3EEENS4_18smem_ptr_flag_bitsILi16EEENST_INS5_IJNSA_ILi8EEESF_EEENS5_IJSF_SB_EEEEEEEvNS4_8identityES10_S1A_vS1B_EENS_8epilogue10collective6detail29Sm90TmaWarpSpecializedAdapterINS1E_15DefaultEpilogueISI_SJ_SJ_NS1D_6thread17LinearCombinationISI_Li1EffLNS1I_9ScaleType4KindE0ELNS_15FloatRoundStyleE2ESI_EENS1_15EpilogueDefaultEEEEEvvEEEEvNT_6ParamsE)
        /*0008*/ 	.word	0x000000a8


	//----- nvinfo : EIATTR_FRAME_SIZE
	.align		4
.L_15:
        /*000c*/ 	.byte	0x04, 0x11
        /*000e*/ 	.short	(.L_17 - .L_16)
	.align		4
.L_16:
        /*0010*/ 	.word	index@(_ZN7cutlass13device_kernelINS_4gemm6kernel13GemmUniversalIN4cute5tupleIJiiiiEEENS1_10collective13CollectiveMmaINS1_34MainloopSm90TmaGmmaWarpSpecializedILi4ENS5_IJNS4_1CILi1EEESB_SB_EEENS1_32KernelTmaWarpSpecializedPingpongEEENS5_IJNSA_ILi64EEENSA_ILi128EEESG_EEENS_6half_tENS5_IJlSB_lEEESI_SJ_NS4_8TiledMMAINS4_8MMA_AtomIJNS4_4SM904GMMA26MMA_64x128x16_F32F16F16_SSILNSN_5MajorE0ELSP_0ELNSN_7ScaleInE1ELSQ_1EEEEEENS4_6LayoutISC_NS5_IJNSA_ILi0EEESU_SU_EEEEENS5_IJNS4_10UnderscoreESX_SX_EEEEENS4_13SM90_TMA_LOADENS4_14ComposedLayoutINS4_7SwizzleILi3ELi4ELi3EEENS4_18smem_ptr_flag_bitsILi16EEENST_INS5_IJNSA_ILi8EEESF_EEENS5_IJSF_SB_EEEEEEEvNS4_8identityES10_S1A_vS1B_EENS_8epilogue10collective6detail29Sm90TmaWarpSpecializedAdapterINS1E_15DefaultEpilogueISI_SJ_SJ_NS1D_6thread17LinearCombinationISI_Li1EffLNS1I_9ScaleType4KindE0ELNS_15FloatRoundStyleE2ESI_EENS1_15EpilogueDefaultEEEEEvvEEEEvNT_6ParamsE)
        /*0014*/ 	.word	0x00000000


	//----- nvinfo : EIATTR_MIN_STACK_SIZE
	.align		4
.L_17:
        /*0018*/ 	.byte	0x04, 0x12
        /*001a*/ 	.short	(.L_19 - .L_18)
	.align		4
.L_18:
        /*001c*/ 	.word	index@(_ZN7cutlass13device_kernelINS_4gemm6kernel13GemmUniversalIN4cute5tupleIJiiiiEEENS1_10collective13CollectiveMmaINS1_34MainloopSm90TmaGmmaWarpSpecializedILi4ENS5_IJNS4_1CILi1EEESB_SB_EEENS1_32KernelTmaWarpSpecializedPingpongEEENS5_IJNSA_ILi64EEENSA_ILi128EEESG_EEENS_6half_tENS5_IJlSB_lEEESI_SJ_NS4_8TiledMMAINS4_8MMA_AtomIJNS4_4SM904GMMA26MMA_64x128x16_F32F16F16_SSILNSN_5MajorE0ELSP_0ELNSN_7ScaleInE1ELSQ_1EEEEEENS4_6LayoutISC_NS5_IJNSA_ILi0EEESU_SU_EEEEENS5_IJNS4_10UnderscoreESX_SX_EEEEENS4_13SM90_TMA_LOADENS4_14ComposedLayoutINS4_7SwizzleILi3ELi4ELi3EEENS4_18smem_ptr_flag_bitsILi16EEENST_INS5_IJNSA_ILi8EEESF_EEENS5_IJSF_SB_EEEEEEEvNS4_8identityES10_S1A_vS1B_EENS_8epilogue10collective6detail29Sm90TmaWarpSpecializedAdapterINS1E_15DefaultEpilogueISI_SJ_SJ_NS1D_6thread17LinearCombinationISI_Li1EffLNS1I_9ScaleType4KindE0ELNS_15FloatRoundStyleE2ESI_EENS1_15EpilogueDefaultEEEEEvvEEEEvNT_6ParamsE)
        /*0020*/ 	.word	0x00000000
.L_19:


//--------------------- .nv.compat                --------------------------
	.section	.nv.compat,"",@"SHT_CUDA_COMPAT_INFO"
	.align	4
        /*0000*/ 	.byte	0x02, 0x09, 0x01, 0x00, 0x02, 0x02, 0x04, 0x00, 0x02, 0x05, 0x05, 0x00, 0x03, 0x07, 0x01, 0x01
        /*0010*/ 	.byte	0x02, 0x03, 0x01, 0x00, 0x02, 0x06, 0x01, 0x00, 0x04, 0x0b, 0x08, 0x00, 0x00, 0x00, 0x00, 0x00
        /*0020*/ 	.byte	0x00, 0x00, 0x00, 0x00


//--------------------- .nv.info._ZN7cutlass13device_kernelINS_4gemm6kernel13GemmUniversalIN4cute5tupleIJiiiiEEENS1_10collective13CollectiveMmaINS1_34MainloopSm90TmaGmmaWarpSpecializedILi4ENS5_IJNS4_1CILi1EEESB_SB_EEENS1_32KernelTmaWarpSpecializedPingpongEEENS5_IJNSA_ILi64EEENSA_ILi128EEESG_EEENS_6half_tENS5_IJlSB_lEEESI_SJ_NS4_8TiledMMAINS4_8MMA_AtomIJNS4_4SM904GMMA26MMA_64x128x16_F32F16F16_SSILNSN_5MajorE0ELSP_0ELNSN_7ScaleInE1ELSQ_1EEEEEENS4_6LayoutISC_NS5_IJNSA_ILi0EEESU_SU_EEEEENS5_IJNS4_10UnderscoreESX_SX_EEEEENS4_13SM90_TMA_LOADENS4_14ComposedLayoutINS4_7SwizzleILi3ELi4ELi3EEENS4_18smem_ptr_flag_bitsILi16EEENST_INS5_IJNSA_ILi8EEESF_EEENS5_IJSF_SB_EEEEEEEvNS4_8identityES10_S1A_vS1B_EENS_8epilogue10collective6detail29Sm90TmaWarpSpecializedAdapterINS1E_15DefaultEpilogueISI_SJ_SJ_NS1D_6thread17LinearCombinationISI_Li1EffLNS1I_9ScaleType4KindE0ELNS_15FloatRoundStyleE2ESI_EENS1_15EpilogueDefaultEEEEEvvEEEEvNT_6ParamsE --------------------------
	.section	.nv.info._ZN7cutlass13device_kernelINS_4gemm6kernel13GemmUniversalIN4cute5tupleIJiiiiEEENS1_10collective13CollectiveMmaINS1_34MainloopSm90TmaGmmaWarpSpecializedILi4ENS5_IJNS4_1CILi1EEESB_SB_EEENS1_32KernelTmaWarpSpecializedPingpongEEENS5_IJNSA_ILi64EEENSA_ILi128EEESG_EEENS_6half_tENS5_IJlSB_lEEESI_SJ_NS4_8TiledMMAINS4_8MMA_AtomIJNS4_4SM904GMMA26MMA_64x128x16_F32F16F16_SSILNSN_5MajorE0ELSP_0ELNSN_7ScaleInE1ELSQ_1EEEEEENS4_6LayoutISC_NS5_IJNSA_ILi0EEESU_SU_EEEEENS5_IJNS4_10UnderscoreESX_SX_EEEEENS4_13SM90_TMA_LOADENS4_14ComposedLayoutINS4_7SwizzleILi3ELi4ELi3EEENS4_18smem_ptr_flag_bitsILi16EEENST_INS5_IJNSA_ILi8EEESF_EEENS5_IJSF_SB_EEEEEEEvNS4_8identityES10_S1A_vS1B_EENS_8epilogue10collective6detail29Sm90TmaWarpSpecializedAdapterINS1E_15DefaultEpilogueISI_SJ_SJ_NS1D_6thread17LinearCombinationISI_Li1EffLNS1I_9ScaleType4KindE0ELNS_15FloatRoundStyleE2ESI_EENS1_15EpilogueDefaultEEEEEvvEEEEvNT_6ParamsE,"",@"SHT_CUDA_INFO"
	.sectionflags	@""
	.align	4


	//----- nvinfo : EIATTR_CUDA_API_VERSION
	.align		4
        /*0000*/ 	.byte	0x04, 0x37
        /*0002*/ 	.short	(.L_21 - .L_20)
.L_20:
        /*0004*/ 	.word	0x00000082


	//----- nvinfo : EIATTR_KPARAM_INFO
	.align		4
.L_21:
        /*0008*/ 	.byte	0x04, 0x17
        /*000a*/ 	.short	(.L_23 - .L_22)
.L_22:
        /*000c*/ 	.word	0x00000000
        /*0010*/ 	.short	0x0000
        /*0012*/ 	.short	0x0070
        /*0014*/ 	.byte	0x00, 0xf0, 0x01, 0x10


	//----- nvinfo : EIATTR_SPARSE_MMA_MASK
	.align		4
.L_23:
        /*0018*/ 	.byte	0x03, 0x50
        /*001a*/ 	.short	0x0000


	//----- nvinfo : EIATTR_MAXREG_COUNT
	.align		4
        /*001c*/ 	.byte	0x03, 0x1b
        /*001e*/ 	.short	0x00a8


	//----- nvinfo : EIATTR_NUM_BARRIERS
	.align		4
        /*0020*/ 	.byte	0x02, 0x4c
        /*0022*/ 	.byte	0x01
	.zero		1


	//----- nvinfo : EIATTR_EXTERNS
	.align		4
        /*0024*/ 	.byte	0x04, 0x0f
        /*0026*/ 	.short	(.L_25 - .L_24)


	//   ....[0]....
	.align		4
.L_24:
        /*0028*/ 	.word	index@(__assertfail)


	//----- nvinfo : EIATTR_MERCURY_ISA_VERSION
	.align		4
.L_25:
        /*002c*/ 	.byte	0x03, 0x5f
        /*002e*/ 	.short	0x0101


	//----- nvinfo : EIATTR_INT_WARP_WIDE_INSTR_OFFSETS
	.align		4
        /*0030*/ 	.byte	0x04, 0x31
        /*0032*/ 	.short	(.L_27 - .L_26)


	//   ....[0]....
.L_26:
        /*0034*/ 	.word	0x00000470


	//   ....[1]....
        /*0038*/ 	.word	0x00000490


	//   ....[2]....
        /*003c*/ 	.word	0x00000510


	//   ....[3]....
        /*0040*/ 	.word	0x00000520


	//   ....[4]....
        /*0044*/ 	.word	0x00000530


	//   ....[5]....
        /*0048*/ 	.word	0x00000550


	//   ....[6]....
        /*004c*/ 	.word	0x000005b0


	//   ....[7]....
        /*0050*/ 	.word	0x000005d0


	//----- nvinfo : EIATTR_COOP_GROUP_MASK_REGIDS
	.align		4
.L_27:
        /*0054*/ 	.byte	0x04, 0x29
        /*0056*/ 	.short	(.L_29 - .L_28)


	//   ....[0]....
.L_28:
        /*0058*/ 	.word	0xffffffff


	//   ....[1]....
        /*005c*/ 	.word	0xffffffff


	//   ....[2]....
        /*0060*/ 	.word	0xffffffff


	//   ....[3]....
        /*0064*/ 	.word	0xffffffff


	//   ....[4]....
        /*0068*/ 	.word	0xffffffff


	//   ....[5]....
        /*006c*/ 	.word	0xffffffff


	//----- nvinfo : EIATTR_COOP_GROUP_INSTR_OFFSETS
	.align		4
.L_29:
        /*0070*/ 	.byte	0x04, 0x28
        /*0072*/ 	.short	(.L_31 - .L_30)


	//   ....[0]....
.L_30:
        /*0074*/ 	.word	0x00000050


	//   ....[1]....
        /*0078*/ 	.word	0x00000080


	//   ....[2]....
        /*007c*/ 	.word	0x00000180


	//   ....[3]....
        /*0080*/ 	.word	0x00000390


	//   ....[4]....
        /*0084*/ 	.word	0x000003d0


	//   ....[5]....
        /*0088*/ 	.word	0x00000410


	//----- nvinfo : EIATTR_REG_RECONFIG
	.align		4
.L_31:
        /*008c*/ 	.byte	0x01, 0x54
	.zero		2


	//----- nvinfo : EIATTR_SYSCALL_OFFSETS
	.align		4
        /*0090*/ 	.byte	0x04, 0x46
        /*0092*/ 	.short	(.L_33 - .L_32)


	//   ....[0]....
.L_32:
        /*0094*/ 	.word	0x00001770


	//----- nvinfo : EIATTR_MBARRIER_INSTR_OFFSETS
	.align		4
.L_33:
        /*0098*/ 	.byte	0x04, 0x39
        /*009a*/ 	.short	(.L_35 - .L_34)


	//   ....[0]....
.L_34:
        /*009c*/ 	.word	0x00000300
        /*00a0*/ 	.word	0x000000ff
        /*00a4*/ 	.word	0x00000000
        /*00a8*/ 	.short	0x0100
        /*00aa*/ 	.byte	0x09
	.zero		1


	//   ....[1]....
        /*00ac*/ 	.word	0x00000310
        /*00b0*/ 	.word	0x000000ff
        /*00b4*/ 	.word	0x00000020
        /*00b8*/ 	.short	0x0100
        /*00ba*/ 	.byte	0x09
	.zero		1


	//   ....[2]....
        /*00bc*/ 	.word	0x00000320
        /*00c0*/ 	.word	0x000000ff
        /*00c4*/ 	.word	0x00000008
        /*00c8*/ 	.short	0x0100
        /*00ca*/ 	.byte	0x09
	.zero		1


	//   ....[3]....
        /*00cc*/ 	.word	0x00000330
        /*00d0*/ 	.word	0x000000ff
        /*00d4*/ 	.word	0x00000028
        /*00d8*/ 	.short	0x0100
        /*00da*/ 	.byte	0x09
	.zero		1


	//   ....[4]....
        /*00dc*/ 	.word	0x00000340
        /*00e0*/ 	.word	0x000000ff
        /*00e4*/ 	.word	0x00000010
        /*00e8*/ 	.short	0x0100
        /*00ea*/ 	.byte	0x09
	.zero		1


	//   ....[5]....
        /*00ec*/ 	.word	0x00000350
        /*00f0*/ 	.word	0x000000ff
        /*00f4*/ 	.word	0x00000030
        /*00f8*/ 	.short	0x0100
        /*00fa*/ 	.byte	0x09
	.zero		1


	//   ....[6]....
        /*00fc*/ 	.word	0x00000360
        /*0100*/ 	.word	0x000000ff
        /*0104*/ 	.word	0x00000018
        /*0108*/ 	.short	0x0100
        /*010a*/ 	.byte	0x09
	.zero		1


	//   ....[7]....
        /*010c*/ 	.word	0x00000370
        /*0110*/ 	.word	0x000000ff
        /*0114*/ 	.word	0x00000038
        /*0118*/ 	.short	0x0100
        /*011a*/ 	.byte	0x09
	.zero		1


	//   ....[8]....
        /*011c*/ 	.word	0x000005f0
        /*0120*/ 	.word	0x000000ff
        /*0124*/ 	.word	0x00000070
        /*0128*/ 	.short	0x0100
        /*012a*/ 	.byte	0x09
	.zero		1


	//   ....[9]....
        /*012c*/ 	.word	0x00000600
        /*0130*/ 	.word	0x000000ff
        /*0134*/ 	.word	0x00000078
        /*0138*/ 	.short	0x0100
        /*013a*/ 	.byte	0x09
	.zero		1


	//   ....[10]....
        /*013c*/ 	.word	0x00000640
        /*0140*/ 	.word	0x000000ff
        /*0144*/ 	.word	0x00000050
        /*0148*/ 	.short	0x0100
        /*014a*/ 	.byte	0x0a
	.zero		1


	//   ....[11]....
        /*014c*/ 	.word	0x00000660
        /*0150*/ 	.word	0x000000ff
        /*0154*/ 	.word	0x00000058
        /*0158*/ 	.short	0x0100
        /*015a*/ 	.byte	0x0a
	.zero		1


	//   ....[12]....
        /*015c*/ 	.word	0x00000670
        /*0160*/ 	.word	0x000000ff
        /*0164*/ 	.word	0x00000060
        /*0168*/ 	.short	0x0100
        /*016a*/ 	.byte	0x0a
	.zero		1


	//   ....[13]....
        /*016c*/ 	.word	0x00000680
        /*0170*/ 	.word	0x000000ff
        /*0174*/ 	.word	0x00000068
        /*0178*/ 	.short	0x0100
        /*017a*/ 	.byte	0x0a
	.zero		1


	//   ....[14]....
        /*017c*/ 	.word	0x00001630
        /*0180*/ 	.word	0x0000005f
        /*0184*/ 	.word	0xfffffff8
        /*0188*/ 	.short	0x010a
        /*018a*/ 	.byte	0x3f
	.zero		1


	//   ....[15]....
        /*018c*/ 	.word	0x00001800
        /*0190*/ 	.word	0x00000003
        /*0194*/ 	.word	0x00000000
        /*0198*/ 	.short	0x010a
        /*019a*/ 	.byte	0x3f
	.zero		1


	//   ....[16]....
        /*019c*/ 	.word	0x00001860
        /*01a0*/ 	.word	0x00000003
        /*01a4*/ 	.word	0x00000000
        /*01a8*/ 	.short	0x010a
        /*01aa*/ 	.byte	0x3f
	.zero		1


	//   ....[17]....
        /*01ac*/ 	.word	0x00001d80
        /*01b0*/ 	.word	0x000000ff
        /*01b4*/ 	.word	0x00000000
        /*01b8*/ 	.short	0x010a
        /*01ba*/ 	.byte	0x04
	.zero		1


	//   ....[18]....
        /*01bc*/ 	.word	0x00001dc0
        /*01c0*/ 	.word	0x000000ff
        /*01c4*/ 	.word	0x00000000
        /*01c8*/ 	.short	0x010a
        /*01ca*/ 	.byte	0x04
	.zero		1


	//   ....[19]....
        /*01cc*/ 	.word	0x000021f0
        /*01d0*/ 	.word	0x000000ff
        /*01d4*/ 	.word	0x00000000
        /*01d8*/ 	.short	0x0101
        /*01da*/ 	.byte	0x04
	.zero		1


	//   ....[20]....
        /*01dc*/ 	.word	0x000022e0
        /*01e0*/ 	.word	0x00000063
        /*01e4*/ 	.word	0x00000000
        /*01e8*/ 	.short	0x0101
        /*01ea*/ 	.byte	0x32
	.zero		1


	//   ....[21]....
        /*01ec*/ 	.word	0x000023a0
        /*01f0*/ 	.word	0x000000ff
        /*01f4*/ 	.word	0x00000000
        /*01f8*/ 	.short	0x0101
        /*01fa*/ 	.byte	0x04
	.zero		1


	//   ....[22]....
        /*01fc*/ 	.word	0x000023f0
        /*0200*/ 	.word	0x0000005f
        /*0204*/ 	.word	0x00000008
        /*0208*/ 	.short	0x010a
        /*020a*/ 	.byte	0x3f
	.zero		1


	//   ....[23]....
        /*020c*/ 	.word	0x000064f0
        /*0210*/ 	.word	0x00000060
        /*0214*/ 	.word	0x00000000
        /*0218*/ 	.short	0x0101
        /*021a*/ 	.byte	0x32
	.zero		1


	//   ....[24]....
        /*021c*/ 	.word	0x00006f00
        /*0220*/ 	.word	0x00000007
        /*0224*/ 	.word	0x00000020
        /*0228*/ 	.short	0x010a
        /*022a*/ 	.byte	0x3f
	.zero		1


	//   ....[25]....
        /*022c*/ 	.word	0x00007360
        /*0230*/ 	.word	0x00000003
        /*0234*/ 	.word	0x00000078
        /*0238*/ 	.short	0x0101
        /*023a*/ 	.byte	0x3f
	.zero		1


	//   ....[26]....
        /*023c*/ 	.word	0x00007ad0
        /*0240*/ 	.word	0x00000007
        /*0244*/ 	.word	0x00000000
        /*0248*/ 	.short	0x010a
        /*024a*/ 	.byte	0x3f
	.zero		1


	//   ....[27]....
        /*024c*/ 	.word	0x00007b50
        /*0250*/ 	.word	0x00000009
        /*0254*/ 	.word	0x00000000
        /*0258*/ 	.short	0x010a
        /*025a*/ 	.byte	0x3f
	.zero		1


	//   ....[28]....
        /*025c*/ 	.word	0x00007be0
        /*0260*/ 	.word	0x00000006
        /*0264*/ 	.word	0x00000000
        /*0268*/ 	.short	0x010a
        /*026a*/ 	.byte	0x3f
	.zero		1


	//   ....[29]....
        /*026c*/ 	.word	0x00007c70
        /*0270*/ 	.word	0x00000003
        /*0274*/ 	.word	0x00000000
        /*0278*/ 	.short	0x010a
        /*027a*/ 	.byte	0x3f
	.zero		1


	//   ....[30]....
        /*027c*/ 	.word	0x00007cd0
        /*0280*/ 	.word	0x0000005f
        /*0284*/ 	.word	0xfffffff8
        /*0288*/ 	.short	0x010a
        /*028a*/ 	.byte	0x3f
	.zero		1


	//   ....[31]....
        /*028c*/ 	.word	0x00007d20
        /*0290*/ 	.word	0x00000003
        /*0294*/ 	.word	0x00000000
        /*0298*/ 	.short	0x010a
        /*029a*/ 	.byte	0x3f
	.zero		1


	//   ....[32]....
        /*029c*/ 	.word	0x00007d80
        /*02a0*/ 	.word	0x00000004
        /*02a4*/ 	.word	0x00000000
        /*02a8*/ 	.short	0x010a
        /*02aa*/ 	.byte	0x3f
	.zero		1


	//   ....[33]....
        /*02ac*/ 	.word	0x00007dd0
        /*02b0*/ 	.word	0x0000005f
        /*02b4*/ 	.word	0x00000008
        /*02b8*/ 	.short	0x010a
        /*02ba*/ 	.byte	0x3f
	.zero		1


	//   ....[34]....
        /*02bc*/ 	.word	0x00007ea0
        /*02c0*/ 	.word	0x00000007
        /*02c4*/ 	.word	0x00000020
        /*02c8*/ 	.short	0x010a
        /*02ca*/ 	.byte	0x3f
	.zero		1


	//   ....[35]....
        /*02cc*/ 	.word	0x00007f70
        /*02d0*/ 	.word	0x00000007
        /*02d4*/ 	.word	0x00000000
        /*02d8*/ 	.short	0x010a
        /*02da*/ 	.byte	0x3f
	.zero		1


	//   ....[36]....
        /*02dc*/ 	.word	0x00007fc0
        /*02e0*/ 	.word	0x00000009
        /*02e4*/ 	.word	0x00000000
        /*02e8*/ 	.short	0x010a
        /*02ea*/ 	.byte	0x3f
	.zero		1


	//   ....[37]....
        /*02ec*/ 	.word	0x00008010
        /*02f0*/ 	.word	0x00000006
        /*02f4*/ 	.word	0x00000000
        /*02f8*/ 	.short	0x010a
        /*02fa*/ 	.byte	0x3f
	.zero		1


	//----- nvinfo : EIATTR_NUM_MBARRIERS
	.align		4
.L_35:
        /*02fc*/ 	.byte	0x03, 0x38
        /*02fe*/ 	.short	0x000e


	//----- nvinfo : EIATTR_EXIT_INSTR_OFFSETS
	.align		4
        /*0300*/ 	.byte	0x04, 0x1c
        /*0302*/ 	.short	(.L_37 - .L_36)


	//   ....[0]....
.L_36:
        /*0304*/ 	.word	0x00001240


	//   ....[1]....
        /*0308*/ 	.word	0x000012a0


	//   ....[2]....
        /*030c*/ 	.word	0x00006c30


	//   ....[3]....
        /*0310*/ 	.word	0x00006c60


	//   ....[4]....
        /*0314*/ 	.word	0x00007cc0


	//----- nvinfo : EIATTR_MAX_THREADS
	.align		4
.L_37:
        /*0318*/ 	.byte	0x04, 0x05
        /*031a*/ 	.short	(.L_39 - .L_38)
.L_38:
        /*031c*/ 	.word	0x00000180
        /*0320*/ 	.word	0x00000001
        /*0324*/ 	.word	0x00000001


	//----- nvinfo : EIATTR_CRS_STACK_SIZE
	.align		4
.L_39:
        /*0328*/ 	.byte	0x04, 0x1e
        /*032a*/ 	.short	(.L_41 - .L_40)
.L_40:
        /*032c*/ 	.word	0x00000000


	//----- nvinfo : EIATTR_CBANK_PARAM_SIZE
	.align		4
.L_41:
        /*0330*/ 	.byte	0x03, 0x19
        /*0332*/ 	.short	0x0470


	//----- nvinfo : EIATTR_PARAM_CBANK
	.align		4
        /*0334*/ 	.byte	0x04, 0x0a
        /*0336*/ 	.short	(.L_43 - .L_42)
	.align		4
.L_42:
        /*0338*/ 	.word	index@(.nv.constant0._ZN7cutlass13device_kernelINS_4gemm6kernel13GemmUniversalIN4cute5tupleIJiiiiEEENS1_10collective13CollectiveMmaINS1_34MainloopSm90TmaGmmaWarpSpecializedILi4ENS5_IJNS4_1CILi1EEESB_SB_EEENS1_32KernelTmaWarpSpecializedPingpongEEENS5_IJNSA_ILi64EEENSA_ILi128EEESG_EEENS_6half_tENS5_IJlSB_lEEESI_SJ_NS4_8TiledMMAINS4_8MMA_AtomIJNS4_4SM904GMMA26MMA_64x128x16_F32F16F16_SSILNSN_5MajorE0ELSP_0ELNSN_7ScaleInE1ELSQ_1EEEEEENS4_6LayoutISC_NS5_IJNSA_ILi0EEESU_SU_EEEEENS5_IJNS4_10UnderscoreESX_SX_EEEEENS4_13SM90_TMA_LOADENS4_14ComposedLayoutINS4_7SwizzleILi3ELi4ELi3EEENS4_18smem_ptr_flag_bitsILi16EEENST_INS5_IJNSA_ILi8EEESF_EEENS5_IJSF_SB_EEEEEEEvNS4_8identityES10_S1A_vS1B_EENS_8epilogue10collective6detail29Sm90TmaWarpSpecializedAdapterINS1E_15DefaultEpilogueISI_SJ_SJ_NS1D_6thread17LinearCombinationISI_Li1EffLNS1I_9ScaleType4KindE0ELNS_15FloatRoundStyleE2ESI_EENS1_15EpilogueDefaultEEEEEvvEEEEvNT_6ParamsE)
        /*033c*/ 	.short	0x0210
        /*033e*/ 	.short	0x0470


	//----- nvinfo : EIATTR_SW_WAR
	.align		4
.L_43:
        /*0340*/ 	.byte	0x04, 0x36
        /*0342*/ 	.short	(.L_45 - .L_44)
.L_44:
        /*0344*/ 	.word	0x00000008
.L_45:


//--------------------- .nv.callgraph             --------------------------
	.section	.nv.callgraph,"",@"SHT_CUDA_CALLGRAPH"
	.align	4
	.sectionentsize	8
	.align		4
        /*0000*/ 	.word	0x00000000
	.align		4
        /*0004*/ 	.word	0xffffffff
	.align		4
        /*0008*/ 	.word	index@(_ZN7cutlass13device_kernelINS_4gemm6kernel13GemmUniversalIN4cute5tupleIJiiiiEEENS1_10collective13CollectiveMmaINS1_34MainloopSm90TmaGmmaWarpSpecializedILi4ENS5_IJNS4_1CILi1EEESB_SB_EEENS1_32KernelTmaWarpSpecializedPingpongEEENS5_IJNSA_ILi64EEENSA_ILi128EEESG_EEENS_6half_tENS5_IJlSB_lEEESI_SJ_NS4_8TiledMMAINS4_8MMA_AtomIJNS4_4SM904GMMA26MMA_64x128x16_F32F16F16_SSILNSN_5MajorE0ELSP_0ELNSN_7ScaleInE1ELSQ_1EEEEEENS4_6LayoutISC_NS5_IJNSA_ILi0EEESU_SU_EEEEENS5_IJNS4_10UnderscoreESX_SX_EEEEENS4_13SM90_TMA_LOADENS4_14ComposedLayoutINS4_7SwizzleILi3ELi4ELi3EEENS4_18smem_ptr_flag_bitsILi16EEENST_INS5_IJNSA_ILi8EEESF_EEENS5_IJSF_SB_EEEEEEEvNS4_8identityES10_S1A_vS1B_EENS_8epilogue10collective6detail29Sm90TmaWarpSpecializedAdapterINS1E_15DefaultEpilogueISI_SJ_SJ_NS1D_6thread17LinearCombinationISI_Li1EffLNS1I_9ScaleType4KindE0ELNS_15FloatRoundStyleE2ESI_EENS1_15EpilogueDefaultEEEEEvvEEEEvNT_6ParamsE)
	.align		4
        /*000c*/ 	.word	index@(__assertfail)
	.align		4
        /*0010*/ 	.word	0x00000000
	.align		4
        /*0014*/ 	.word	0xfffffffe
	.align		4
        /*0018*/ 	.word	0x00000000
	.align		4
        /*001c*/ 	.word	0xfffffffd
	.align		4
        /*0020*/ 	.word	0x00000000
	.align		4
        /*0024*/ 	.word	0xfffffffc


//--------------------- .nv.constant4             --------------------------
	.section	.nv.constant4,"a",@progbits
	.align	8
	.align		8
.nv.constant4:
        /*0000*/ 	.dword	__assertfail
	.align		8
        /*0008*/ 	.dword	__unnamed_1
	.align		8
        /*0010*/ 	.dword	_ZN40_INTERNAL_afd54501_4_k_cu_2be09694_255484cuda3std3__45__cpo5beginE
	.align		8
        /*0018*/ 	.dword	_ZN40_INTERNAL_afd54501_4_k_cu_2be09694_255484cuda3std3__45__cpo3endE
	.align		8
        /*0020*/ 	.dword	_ZN40_INTERNAL_afd54501_4_k_cu_2be09694_255484cuda3std3__45__cpo6cbeginE
	.align		8
        /*0028*/ 	.dword	_ZN40_INTERNAL_afd54501_4_k_cu_2be09694_255484cuda3std3__45__cpo4cendE
	.align		8
        /*0030*/ 	.dword	_ZN40_INTERNAL_afd54501_4_k_cu_2be09694_255484cuda3std3__442_GLOBAL__N__afd54501_4_k_cu_2be09694_255486ignoreE
	.align		8
        /*0038*/ 	.dword	_ZN40_INTERNAL_afd54501_4_k_cu_2be09694_255484cuda3std3__419piecewise_constructE
	.align		8
        /*0040*/ 	.dword	_ZN40_INTERNAL_afd54501_4_k_cu_2be09694_255484cuda3std3__48in_placeE
	.align		8
        /*0048*/ 	.dword	_ZN40_INTERNAL_afd54501_4_k_cu_2be09694_255484cuda3std6ranges3__45__cpo4swapE
	.align		8
        /*0050*/ 	.dword	_ZN40_INTERNAL_afd54501_4_k_cu_2be09694_255484cuda3std6ranges3__45__cpo9iter_moveE
	.align		8
        /*0058*/ 	.dword	_ZN40_INTERNAL_afd54501_4_k_cu_2be09694_255484cute7productE
	.align		8
        /*0060*/ 	.dword	_ZN40_INTERNAL_afd54501_4_k_cu_2be09694_255484cute1_E
	.align		8
        /*0068*/ 	.dword	$str$22
	.align		8
        /*0070*/ 	.dword	$str$23


//--------------------- .text._ZN7cutlass13device_kernelINS_4gemm6kernel13GemmUniversalIN4cute5tupleIJiiiiEEENS1_10collective13CollectiveMmaINS1_34MainloopSm90TmaGmmaWarpSpecializedILi4ENS5_IJNS4_1CILi1EEESB_SB_EEENS1_32KernelTmaWarpSpecializedPingpongEEENS5_IJNSA_ILi64EEENSA_ILi128EEESG_EEENS_6half_tENS5_IJlSB_lEEESI_SJ_NS4_8TiledMMAINS4_8MMA_AtomIJNS4_4SM904GMMA26MMA_64x128x16_F32F16F16_SSILNSN_5MajorE0ELSP_0ELNSN_7ScaleInE1ELSQ_1EEEEEENS4_6LayoutISC_NS5_IJNSA_ILi0EEESU_SU_EEEEENS5_IJNS4_10UnderscoreESX_SX_EEEEENS4_13SM90_TMA_LOADENS4_14ComposedLayoutINS4_7SwizzleILi3ELi4ELi3EEENS4_18smem_ptr_flag_bitsILi16EEENST_INS5_IJNSA_ILi8EEESF_EEENS5_IJSF_SB_EEEEEEEvNS4_8identityES10_S1A_vS1B_EENS_8epilogue10collective6detail29Sm90TmaWarpSpecializedAdapterINS1E_15DefaultEpilogueISI_SJ_SJ_NS1D_6thread17LinearCombinationISI_Li1EffLNS1I_9ScaleType4KindE0ELNS_15FloatRoundStyleE2ESI_EENS1_15EpilogueDefaultEEEEEvvEEEEvNT_6ParamsE --------------------------
	.section	.text._ZN7cutlass13device_kernelINS_4gemm6kernel13GemmUniversalIN4cute5tupleIJiiiiEEENS1_10collective13CollectiveMmaINS1_34MainloopSm90TmaGmmaWarpSpecializedILi4ENS5_IJNS4_1CILi1EEESB_SB_EEENS1_32KernelTmaWarpSpecializedPingpongEEENS5_IJNSA_ILi64EEENSA_ILi128EEESG_EEENS_6half_tENS5_IJlSB_lEEESI_SJ_NS4_8TiledMMAINS4_8MMA_AtomIJNS4_4SM904GMMA26MMA_64x128x16_F32F16F16_SSILNSN_5MajorE0ELSP_0ELNSN_7ScaleInE1ELSQ_1EEEEEENS4_6LayoutISC_NS5_IJNSA_ILi0EEESU_SU_EEEEENS5_IJNS4_10UnderscoreESX_SX_EEEEENS4_13SM90_TMA_LOADENS4_14ComposedLayoutINS4_7SwizzleILi3ELi4ELi3EEENS4_18smem_ptr_flag_bitsILi16EEENST_INS5_IJNSA_ILi8EEESF_EEENS5_IJSF_SB_EEEEEEEvNS4_8identityES10_S1A_vS1B_EENS_8epilogue10collective6detail29Sm90TmaWarpSpecializedAdapterINS1E_15DefaultEpilogueISI_SJ_SJ_NS1D_6thread17LinearCombinationISI_Li1EffLNS1I_9ScaleType4KindE0ELNS_15FloatRoundStyleE2ESI_EENS1_15EpilogueDefaultEEEEEvvEEEEvNT_6ParamsE,"ax",@progbits
	.align	128
.text._ZN7cutlass13device_kernelINS_4gemm6kernel13GemmUniversalIN4cute5tupleIJiiiiEEENS1_10collective13CollectiveMmaINS1_34MainloopSm90TmaGmmaWarpSpecializedILi4ENS5_IJNS4_1CILi1EEESB_SB_EEENS1_32KernelTmaWarpSpecializedPingpongEEENS5_IJNSA_ILi64EEENSA_ILi128EEESG_EEENS_6half_tENS5_IJlSB_lEEESI_SJ_NS4_8TiledMMAINS4_8MMA_AtomIJNS4_4SM904GMMA26MMA_64x128x16_F32F16F16_SSILNSN_5MajorE0ELSP_0ELNSN_7ScaleInE1ELSQ_1EEEEEENS4_6LayoutISC_NS5_IJNSA_ILi0EEESU_SU_EEEEENS5_IJNS4_10UnderscoreESX_SX_EEEEENS4_13SM90_TMA_LOADENS4_14ComposedLayoutINS4_7SwizzleILi3ELi4ELi3EEENS4_18smem_ptr_flag_bitsILi16EEENST_INS5_IJNSA_ILi8EEESF_EEENS5_IJSF_SB_EEEEEEEvNS4_8identityES10_S1A_vS1B_EENS_8epilogue10collective6detail29Sm90TmaWarpSpecializedAdapterINS1E_15DefaultEpilogueISI_SJ_SJ_NS1D_6thread17LinearCombinationISI_Li1EffLNS1I_9ScaleType4KindE0ELNS_15FloatRoundStyleE2ESI_EENS1_15EpilogueDefaultEEEEEvvEEEEvNT_6ParamsE:
        .type           _ZN7cutlass13device_kernelINS_4gemm6kernel13GemmUniversalIN4cute5tupleIJiiiiEEENS1_10collective13CollectiveMmaINS1_34MainloopSm90TmaGmmaWarpSpecializedILi4ENS5_IJNS4_1CILi1EEESB_SB_EEENS1_32KernelTmaWarpSpecializedPingpongEEENS5_IJNSA_ILi64EEENSA_ILi128EEESG_EEENS_6half_tENS5_IJlSB_lEEESI_SJ_NS4_8TiledMMAINS4_8MMA_AtomIJNS4_4SM904GMMA26MMA_64x128x16_F32F16F16_SSILNSN_5MajorE0ELSP_0ELNSN_7ScaleInE1ELSQ_1EEEEEENS4_6LayoutISC_NS5_IJNSA_ILi0EEESU_SU_EEEEENS5_IJNS4_10UnderscoreESX_SX_EEEEENS4_13SM90_TMA_LOADENS4_14ComposedLayoutINS4_7SwizzleILi3ELi4ELi3EEENS4_18smem_ptr_flag_bitsILi16EEENST_INS5_IJNSA_ILi8EEESF_EEENS5_IJSF_SB_EEEEEEEvNS4_8identityES10_S1A_vS1B_EENS_8epilogue10collective6detail29Sm90TmaWarpSpecializedAdapterINS1E_15DefaultEpilogueISI_SJ_SJ_NS1D_6thread17LinearCombinationISI_Li1EffLNS1I_9ScaleType4KindE0ELNS_15FloatRoundStyleE2ESI_EENS1_15EpilogueDefaultEEEEEvvEEEEvNT_6ParamsE,@function
        .size           _ZN7cutlass13device_kernelINS_4gemm6kernel13GemmUniversalIN4cute5tupleIJiiiiEEENS1_10collective13CollectiveMmaINS1_34MainloopSm90TmaGmmaWarpSpecializedILi4ENS5_IJNS4_1CILi1EEESB_SB_EEENS1_32KernelTmaWarpSpecializedPingpongEEENS5_IJNSA_ILi64EEENSA_ILi128EEESG_EEENS_6half_tENS5_IJlSB_lEEESI_SJ_NS4_8TiledMMAINS4_8MMA_AtomIJNS4_4SM904GMMA26MMA_64x128x16_F32F16F16_SSILNSN_5MajorE0ELSP_0ELNSN_7ScaleInE1ELSQ_1EEEEEENS4_6LayoutISC_NS5_IJNSA_ILi0EEESU_SU_EEEEENS5_IJNS4_10UnderscoreESX_SX_EEEEENS4_13SM90_TMA_LOADENS4_14ComposedLayoutINS4_7SwizzleILi3ELi4ELi3EEENS4_18smem_ptr_flag_bitsILi16EEENST_INS5_IJNSA_ILi8EEESF_EEENS5_IJSF_SB_EEEEEEEvNS4_8identityES10_S1A_vS1B_EENS_8epilogue10collective6detail29Sm90TmaWarpSpecializedAdapterINS1E_15DefaultEpilogueISI_SJ_SJ_NS1D_6thread17LinearCombinationISI_Li1EffLNS1I_9ScaleType4KindE0ELNS_15FloatRoundStyleE2ESI_EENS1_15EpilogueDefaultEEEEEvvEEEEvNT_6ParamsE,(.L_x_196 - _ZN7cutlass13device_kernelINS_4gemm6kernel13GemmUniversalIN4cute5tupleIJiiiiEEENS1_10collective13CollectiveMmaINS1_34MainloopSm90TmaGmmaWarpSpecializedILi4ENS5_IJNS4_1CILi1EEESB_SB_EEENS1_32KernelTmaWarpSpecializedPingpongEEENS5_IJNSA_ILi64EEENSA_ILi128EEESG_EEENS_6half_tENS5_IJlSB_lEEESI_SJ_NS4_8TiledMMAINS4_8MMA_AtomIJNS4_4SM904GMMA26MMA_64x128x16_F32F16F16_SSILNSN_5MajorE0ELSP_0ELNSN_7ScaleInE1ELSQ_1EEEEEENS4_6LayoutISC_NS5_IJNSA_ILi0EEESU_SU_EEEEENS5_IJNS4_10UnderscoreESX_SX_EEEEENS4_13SM90_TMA_LOADENS4_14ComposedLayoutINS4_7SwizzleILi3ELi4ELi3EEENS4_18smem_ptr_flag_bitsILi16EEENST_INS5_IJNSA_ILi8EEESF_EEENS5_IJSF_SB_EEEEEEEvNS4_8identityES10_S1A_vS1B_EENS_8epilogue10collective6detail29Sm90TmaWarpSpecializedAdapterINS1E_15DefaultEpilogueISI_SJ_SJ_NS1D_6thread17LinearCombinationISI_Li1EffLNS1I_9ScaleType4KindE0ELNS_15FloatRoundStyleE2ESI_EENS1_15EpilogueDefaultEEEEEvvEEEEvNT_6ParamsE)
        .other          _ZN7cutlass13device_kernelINS_4gemm6kernel13GemmUniversalIN4cute5tupleIJiiiiEEENS1_10collective13CollectiveMmaINS1_34MainloopSm90TmaGmmaWarpSpecializedILi4ENS5_IJNS4_1CILi1EEESB_SB_EEENS1_32KernelTmaWarpSpecializedPingpongEEENS5_IJNSA_ILi64EEENSA_ILi128EEESG_EEENS_6half_tENS5_IJlSB_lEEESI_SJ_NS4_8TiledMMAINS4_8MMA_AtomIJNS4_4SM904GMMA26MMA_64x128x16_F32F16F16_SSILNSN_5MajorE0ELSP_0ELNSN_7ScaleInE1ELSQ_1EEEEEENS4_6LayoutISC_NS5_IJNSA_ILi0EEESU_SU_EEEEENS5_IJNS4_10UnderscoreESX_SX_EEEEENS4_13SM90_TMA_LOADENS4_14ComposedLayoutINS4_7SwizzleILi3ELi4ELi3EEENS4_18smem_ptr_flag_bitsILi16EEENST_INS5_IJNSA_ILi8EEESF_EEENS5_IJSF_SB_EEEEEEEvNS4_8identityES10_S1A_vS1B_EENS_8epilogue10collective6detail29Sm90TmaWarpSpecializedAdapterINS1E_15DefaultEpilogueISI_SJ_SJ_NS1D_6thread17LinearCombinationISI_Li1EffLNS1I_9ScaleType4KindE0ELNS_15FloatRoundStyleE2ESI_EENS1_15EpilogueDefaultEEEEEvvEEEEvNT_6ParamsE,@"STO_CUDA_ENTRY STV_DEFAULT"
_ZN7cutlass13device_kernelINS_4gemm6kernel13GemmUniversalIN4cute5tupleIJiiiiEEENS1_10collective13CollectiveMmaINS1_34MainloopSm90TmaGmmaWarpSpecializedILi4ENS5_IJNS4_1CILi1EEESB_SB_EEENS1_32KernelTmaWarpSpecializedPingpongEEENS5_IJNSA_ILi64EEENSA_ILi128EEESG_EEENS_6half_tENS5_IJlSB_lEEESI_SJ_NS4_8TiledMMAINS4_8MMA_AtomIJNS4_4SM904GMMA26MMA_64x128x16_F32F16F16_SSILNSN_5MajorE0ELSP_0ELNSN_7ScaleInE1ELSQ_1EEEEEENS4_6LayoutISC_NS5_IJNSA_ILi0EEESU_SU_EEEEENS5_IJNS4_10UnderscoreESX_SX_EEEEENS4_13SM90_TMA_LOADENS4_14ComposedLayoutINS4_7SwizzleILi3ELi4ELi3EEENS4_18smem_ptr_flag_bitsILi16EEENST_INS5_IJNSA_ILi8EEESF_EEENS5_IJSF_SB_EEEEEEEvNS4_8identityES10_S1A_vS1B_EENS_8epilogue10collective6detail29Sm90TmaWarpSpecializedAdapterINS1E_15DefaultEpilogueISI_SJ_SJ_NS1D_6thread17LinearCombinationISI_Li1EffLNS1I_9ScaleType4KindE0ELNS_15FloatRoundStyleE2ESI_EENS1_15EpilogueDefaultEEEEEvvEEEEvNT_6ParamsE:
[----:B------:R-:W0:Y:S01]  /*0000*/  LDC R1, c[0x0][0x28] ;  /* 0x00000a00ff017b82 */ /* 0x000e220000000800 */
[----:B------:R-:W1:Y:S01]  /*0010*/  S2R R4, SR_TID.X ;  /* 0x0000000000047919 */ /* 0x000e620000002100 */
[----:B------:R-:W-:Y:S01]  /*0020*/  ELECT P0, URZ, PT ;  /* 0x00000000003f782f */ /* 0x000fe20003800000 */
[----:B------:R-:W-:Y:S01]  /*0030*/  BSSY B0, `(.L_x_0) ;  /* 0x0000014000007945 */ /* 0x000fe20003800000 */
[----:B-1----:R-:W-:-:S05]  /*0040*/  SHF.R.U32.HI R0, RZ, 0x5, R4 ;  /* 0x00000005ff007819 */ /* 0x002fca0000011604 */
[----:B------:R-:W1:Y:S02]  /*0050*/  SHFL.IDX PT, R2, R0, RZ, 0x1f ;  /* 0x00001fff00027589 */ /* 0x000e6400000e0000 */
[----:B-1----:R-:W-:Y:S02]  /*0060*/  R2UR UR8, R2 ;  /* 0x00000000020872ca */ /* 0x002fe400000e0000 */
[----:B------:R-:W-:-:S05]  /*0070*/  SHF.R.U32.HI R2, RZ, 0x7, R4 ;  /* 0x00000007ff027819 */ /* 0x000fca0000011604 */
[----:B------:R1:W2:Y:S06]  /*0080*/  SHFL.IDX PT, R3, R2, RZ, 0x1f ;  /* 0x00001fff02037589 */ /* 0x0002ac00000e0000 */
[----:B------:R-:W-:Y:S02]  /*0090*/  USHF.R.S32.HI UR4, URZ, 0x1f, UR8 ;  /* 0x0000001f3f047899 */ /* 0x000fe40008011408 */
[----:B------:R-:W-:Y:S02]  /*00a0*/  ISETP.NE.OR P0, PT, RZ, UR8, !P0 ;  /* 0x00000008ff007c0c */ /* 0x000fe4000c705670 */
[----:B------:R-:W-:-:S04]  /*00b0*/  ULEA.HI UR4, UR4, UR8, URZ, 0x2 ;  /* 0x0000000804047291 */ /* 0x000fc8000f8f103f */
[----:B------:R-:W-:-:S04]  /*00c0*/  ULOP3.LUT UR4, UR4, 0xfffffffc, URZ, 0xc0, !UPT ;  /* 0xfffffffc04047892 */ /* 0x000fc8000f8ec03f */
[----:B------:R-:W-:-:S03]  /*00d0*/  UIADD3 UR8, UR8, -UR4, URZ ;  /* 0x8000000408087290 */ /* 0x000fc6000fffe03f */
[----:B01----:R-:W-:Y:S09]  /*00e0*/  @P0 BRA `(.L_x_1) ;  /* 0x0000000000200947 */ /* 0x003ff20003800000 */
[----:B------:R-:W-:Y:S02]  /*00f0*/  ULDC.64 UR4, c[0x0][0x198] ;  /* 0x0000660000047ab9 */ /* 0x000fe40000000a00 */
[----:B------:R-:W-:Y:S02]  /*0100*/  UIADD3 UR6, UP0, UR4, 0xf0, URZ ;  /* 0x000000f004067890 */ /* 0x000fe4000ff1e03f */
[----:B------:R-:W-:Y:S02]  /*0110*/  UIADD3 UR4, UP1, UR4, 0x1f0, URZ ;  /* 0x000001f004047890 */ /* 0x000fe4000ff3e03f */
[----:B------:R-:W-:Y:S02]  /*0120*/  UIADD3.X UR7, URZ, UR5, URZ, UP0, !UPT ;  /* 0x000000053f077290 */ /* 0x000fe400087fe43f */
[----:B------:R-:W-:-:S07]  /*0130*/  UIADD3.X UR5, URZ, UR5, URZ, UP1, !UPT ;  /* 0x000000053f057290 */ /* 0x000fce0008ffe43f */
[----:B------:R0:W-:Y:S02]  /*0140*/  UTMACCTL.PF [UR6] ;  /* 0x00000000060079b9 */ /* 0x0001e40008040000 */
[----:B------:R0:W-:Y:S02]  /*0150*/  UTMACCTL.PF [UR4] ;  /* 0x00000000040079b9 */ /* 0x0001e40008040000 */
[----:B0-----:R-:W-:Y:S01]  /*0160*/  NOP ;  /* 0x0000000000007918 */ /* 0x001fe20000000000 */
.L_x_1:
[----:B------:R-:W-:Y:S05]  /*0170*/  BSYNC B0 ;  /* 0x0000000000007941 */ /* 0x000fea0003800000 */
.L_x_0:
[----:B------:R-:W0:Y:S01]  /*0180*/  SHFL.IDX PT, R5, R0, RZ, 0x1f ;  /* 0x00001fff00057589 */ /* 0x000e2200000e0000 */
[----:B--2---:R-:W-:Y:S01]  /*0190*/  R2UR UR15, R3 ;  /* 0x00000000030f72ca */ /* 0x004fe200000e0000 */
[----:B------:R-:W-:-:S04]  /*01a0*/  UISETP.NE.AND UP0, UPT, UR8, 0x3, UPT ;  /* 0x000000030800788c */ /* 0x000fc8000bf05270 */
[----:B------:R-:W-:-:S08]  /*01b0*/  UISETP.EQ.OR UP0, UPT, UR8, URZ, !UP0 ;  /* 0x0000003f0800728c */ /* 0x000fd0000c702670 */
[----:B------:R-:W-:Y:S02]  /*01c0*/  UIADD3 UR18, UR15, -0x1, URZ ;  /* 0xffffffff0f127890 */ /* 0x000fe4000fffe03f */
[----:B------:R-:W-:Y:S02]  /*01d0*/  UISETP.EQ.AND UP0, UPT, UR15, URZ, UP0 ;  /* 0x0000003f0f00728c */ /* 0x000fe40008702270 */
[----:B------:R-:W-:Y:S02]  /*01e0*/  UISETP.GE.U32.AND UP1, UPT, UR18, 0x2, UPT ;  /* 0x000000021200788c */ /* 0x000fe4000bf26070 */
[----:B------:R-:W-:Y:S01]  /*01f0*/  USEL UR40, URZ, 0x1, !UP0 ;  /* 0x000000013f287887 */ /* 0x000fe2000c000000 */
[----:B0-----:R-:W-:-:S03]  /*0200*/  ISETP.NE.AND P0, PT, R5, RZ, PT ;  /* 0x000000ff0500720c */ /* 0x001fc60003f05270 */
[----:B------:R-:W-:-:S10]  /*0210*/  USEL UR40, UR40, 0x2, UP1 ;  /* 0x0000000228287887 */ /* 0x000fd40008800000 */
[----:B------:R-:W-:Y:S05]  /*0220*/  @P0 BRA `(.L_x_2) ;  /* 0x0000000000580947 */ /* 0x000fea0003800000 */
[----:B------:R-:W0:Y:S01]  /*0230*/  S2UR UR9, SR_CgaCtaId ;  /* 0x00000000000979c3 */ /* 0x000e220000008800 */
[----:B------:R-:W-:Y:S01]  /*0240*/  UMOV UR4, 0x400 ;  /* 0x0000040000047882 */ /* 0x000fe20000000000 */
[----:B------:R-:W-:Y:S01]  /*0250*/  UMOV UR5, 0x1 ;  /* 0x0000000100057882 */ /* 0x000fe20000000000 */
[----:B------:R-:W-:Y:S01]  /*0260*/  UMOV UR6, 0x80 ;  /* 0x0000008000067882 */ /* 0x000fe20000000000 */
[----:B------:R-:W-:Y:S01]  /*0270*/  ELECT P0, URZ, PT ;  /* 0x00000000003f782f */ /* 0x000fe20003800000 */
[----:B------:R-:W-:-:S04]  /*0280*/  UIADD3 UR6, -UR6, 0x100000, URZ ;  /* 0x0010000006067890 */ /* 0x000fc8000fffe13f */
[----:B------:R-:W-:Y:S02]  /*0290*/  USHF.L.U32 UR7, UR6, 0xb, URZ ;  /* 0x0000000b06077899 */ /* 0x000fe4000800063f */
[----:B------:R-:W-:Y:S02]  /*02a0*/  USHF.L.U32 UR6, UR6, 0x1, URZ ;  /* 0x0000000106067899 */ /* 0x000fe4000800063f */
[----:B0-----:R-:W-:Y:S02]  /*02b0*/  ULEA UR9, UR9, UR4, 0x18 ;  /* 0x0000000409097291 */ /* 0x001fe4000f8ec03f */
[----:B------:R-:W-:-:S04]  /*02c0*/  UIADD3 UR4, -UR5, 0x100000, URZ ;  /* 0x0010000005047890 */ /* 0x000fc8000fffe13f */
[----:B------:R-:W-:Y:S02]  /*02d0*/  USHF.L.U32 UR5, UR4, 0xb, URZ ;  /* 0x0000000b04057899 */ /* 0x000fe4000800063f */
[----:B------:R-:W-:Y:S01]  /*02e0*/  USHF.L.U32 UR4, UR4, 0x1, URZ ;  /* 0x0000000104047899 */ /* 0x000fe2000800063f */
[----:B------:R-:W0:Y:S11]  /*02f0*/  FENCE.VIEW.ASYNC.S ;  /* 0x00000000000073c6 */ /* 0x000e360000000000 */
[----:B0-----:R0:W1:Y:S01]  /*0300*/  SYNCS.EXCH.64 URZ, [UR9], UR4 ;  /* 0x00000004093f75b2 */ /* 0x0010620008000100 */
[----:B------:R0:W2:Y:S01]  /*0310*/  SYNCS.EXCH.64 URZ, [UR9+0x20], UR6 ;  /* 0x00002006093f75b2 */ /* 0x0000a20008000100 */
[----:B------:R0:W3:Y:S01]  /*0320*/  SYNCS.EXCH.64 URZ, [UR9+0x8], UR4 ;  /* 0x00000804093f75b2 */ /* 0x0000e20008000100 */
[----:B------:R0:W4:Y:S01]  /*0330*/  SYNCS.EXCH.64 URZ, [UR9+0x28], UR6 ;  /* 0x00002806093f75b2 */ /* 0x0001220008000100 */
[----:B------:R0:W0:Y:S01]  /*0340*/  SYNCS.EXCH.64 URZ, [UR9+0x10], UR4 ;  /* 0x00001004093f75b2 */ /* 0x0000220008000100 */
[----:B------:R0:W0:Y:S01]  /*0350*/  SYNCS.EXCH.64 URZ, [UR9+0x30], UR6 ;  /* 0x00003006093f75b2 */ /* 0x0000220008000100 */
[----:B------:R0:W0:Y:S01]  /*0360*/  SYNCS.EXCH.64 URZ, [UR9+0x18], UR4 ;  /* 0x00001804093f75b2 */ /* 0x0000220008000100 */
[----:B------:R0:W0:Y:S01]  /*0370*/  SYNCS.EXCH.64 URZ, [UR9+0x38], UR6 ;  /* 0x00003806093f75b2 */ /* 0x0000220008000100 */
[----:B------:R-:W-:Y:S01]  /*0380*/  NOP ;  /* 0x0000000000007918 */ /* 0x000fe20000000000 */
.L_x_2:
[----:B------:R-:W5:Y:S01]  /*0390*/  SHFL.IDX PT, R5, R0, RZ, 0x1f ;  /* 0x00001fff00057589 */ /* 0x000f6200000e0000 */
[----:B------:R-:W-:Y:S01]  /*03a0*/  ELECT P0, URZ, PT ;  /* 0x00000000003f782f */ /* 0x000fe20003800000 */
[----:B------:R-:W-:Y:S01]  /*03b0*/  NOP ;  /* 0x0000000000007918 */ /* 0x000fe20000000000 */
[----:B------:R-:W-:Y:S01]  /*03c0*/  ELECT P1, URZ, PT ;  /* 0x00000000003f782f */ /* 0x000fe20003820000 */
[----:B------:R-:W1:Y:S01]  /*03d0*/  SHFL.IDX PT, R3, R0, RZ, 0x1f ;  /* 0x00001fff00037589 */ /* 0x000e6200000e0000 */
[----:B0-----:R-:W-:Y:S01]  /*03e0*/  UMOV UR4, 0x20 ;  /* 0x0000002000047882 */ /* 0x001fe20000000000 */
[----:B------:R-:W-:Y:S01]  /*03f0*/  UMOV UR12, 0x80 ;  /* 0x00000080000c7882 */ /* 0x000fe20000000000 */
[----:B------:R-:W-:Y:S01]  /*0400*/  NOP ;  /* 0x0000000000007918 */ /* 0x000fe20000000000 */
[----:B------:R0:W0:Y:S01]  /*0410*/  SHFL.IDX PT, R95, R2, RZ, 0x1f ;  /* 0x00001fff025f7589 */ /* 0x00002200000e0000 */
[----:B------:R-:W-:Y:S01]  /*0420*/  ULDC.64 UR54, c[0x0][0x208] ;  /* 0x0000820000367ab9 */ /* 0x000fe20000000a00 */
[----:B-----5:R-:W-:-:S02]  /*0430*/  ISETP.NE.OR P0, PT, R5, RZ, !P0 ;  /* 0x000000ff0500720c */ /* 0x020fc40004705670 */
[----:B-1----:R-:W-:Y:S02]  /*0440*/  ISETP.NE.OR P1, PT, R3, RZ, !P1 ;  /* 0x000000ff0300720c */ /* 0x002fe40004f25670 */
[----:B------:R-:W-:-:S04]  /*0450*/  SHF.R.S32.HI R3, RZ, 0x1f, R4 ;  /* 0x0000001fff037819 */ /* 0x000fc80000011404 */
[----:B------:R-:W-:-:S05]  /*0460*/  LEA.HI R3, R3, R4, RZ, 0x7 ;  /* 0x0000000403037211 */ /* 0x000fca00078f38ff */
[----:B------:R-:W-:Y:S01]  /*0470*/  VOTEU.ALL UP0, P0 ;  /* 0x00000000003f7886 */ /* 0x000fe20000000000 */
[----:B------:R-:W-:Y:S01]  /*0480*/  LOP3.LUT R3, R3, 0xffffff80, RZ, 0xc0, !PT ;  /* 0xffffff8003037812 */ /* 0x000fe200078ec0ff */
[----:B------:R-:W-:-:S03]  /*0490*/  VOTEU.ALL UP1, P1 ;  /* 0x00000000003f7886 */ /* 0x000fc60000820000 */
[----:B------:R-:W1:Y:S01]  /*04a0*/  @!UP0 S2UR UR7, SR_CgaCtaId ;  /* 0x00000000000789c3 */ /* 0x000e620000008800 */
[----:B------:R-:W-:Y:S01]  /*04b0*/  @!UP0 UMOV UR6, 0x400 ;  /* 0x0000040000068882 */ /* 0x000fe20000000000 */
[----:B------:R-:W-:-:S04]  /*04c0*/  @!UP0 UIADD3 UR4, -UR4, 0x100000, URZ ;  /* 0x0010000004048890 */ /* 0x000fc8000fffe13f */
[----:B------:R-:W-:Y:S02]  /*04d0*/  @!UP0 USHF.L.U32 UR5, UR4, 0xb, URZ ;  /* 0x0000000b04058899 */ /* 0x000fe4000800063f */
[----:B------:R-:W-:Y:S01]  /*04e0*/  @!UP0 USHF.L.U32 UR4, UR4, 0x1, URZ ;  /* 0x0000000104048899 */ /* 0x000fe2000800063f */
[----:B------:R-:W-:Y:S01]  /*04f0*/  IMAD.IADD R3, R4, 0x1, -R3 ;  /* 0x0000000104037824 */ /* 0x000fe200078e0a03 */
[----:B------:R-:W-:Y:S01]  /*0500*/  @!UP1 UMOV UR10, 0x400 ;  /* 0x00000400000a9882 */ /* 0x000fe20000000000 */
[----:B------:R-:W-:Y:S01]  /*0510*/  VOTEU.ALL UP2, P1 ;  /* 0x00000000003f7886 */ /* 0x000fe20000840000 */
[----:B------:R-:W-:Y:S01]  /*0520*/  VOTEU.ALL UP3, P1 ;  /* 0x00000000003f7886 */ /* 0x000fe20000860000 */
[----:B------:R-:W-:Y:S01]  /*0530*/  VOTEU.ALL UP4, P1 ;  /* 0x00000000003f7886 */ /* 0x000fe20000880000 */
[----:B------:R-:W5:Y:S01]  /*0540*/  @!UP1 S2UR UR11, SR_CgaCtaId ;  /* 0x00000000000b99c3 */ /* 0x000f620000008800 */
[----:B------:R-:W-:Y:S01]  /*0550*/  VOTEU.ALL UP5, P1 ;  /* 0x00000000003f7886 */ /* 0x000fe200008a0000 */
[----:B------:R-:W-:Y:S01]  /*0560*/  ISETP.NE.AND P1, PT, RZ, UR15, PT ;  /* 0x0000000fff007c0c */ /* 0x000fe2000bf25270 */
[----:B-1----:R-:W-:-:S02]  /*0570*/  @!UP0 ULEA UR9, UR7, UR6, 0x18 ;  /* 0x0000000607098291 */ /* 0x002fc4000f8ec03f */
[----:B------:R-:W-:-:S04]  /*0580*/  @!UP1 UIADD3 UR6, -UR12, 0x100000, URZ ;  /* 0x001000000c069890 */ /* 0x000fc8000fffe13f */
[----:B------:R-:W-:Y:S02]  /*0590*/  @!UP1 USHF.L.U32 UR7, UR6, 0xb, URZ ;  /* 0x0000000b06079899 */ /* 0x000fe4000800063f */
[----:B------:R-:W-:Y:S01]  /*05a0*/  @!UP1 USHF.L.U32 UR6, UR6, 0x1, URZ ;  /* 0x0000000106069899 */ /* 0x000fe2000800063f */
[----:B------:R-:W-:Y:S01]  /*05b0*/  VOTEU.ALL UP0, P0 ;  /* 0x00000000003f7886 */ /* 0x000fe20000000000 */
[----:B-----5:R-:W-:Y:S01]  /*05c0*/  @!UP1 ULEA UR10, UR11, UR10, 0x18 ;  /* 0x0000000a0b0a9291 */ /* 0x020fe2000f8ec03f */
[----:B------:R-:W-:Y:S01]  /*05d0*/  VOTEU.ALL UP1, P0 ;  /* 0x00000000003f7886 */ /* 0x000fe20000020000 */
[----:B------:R-:W1:Y:S02]  /*05e0*/  FENCE.VIEW.ASYNC.S ;  /* 0x00000000000073c6 */ /* 0x000e640000000000 */
[----:B-1----:R-:W2:Y:S02]  /*05f0*/  @!UP0 SYNCS.EXCH.64 URZ, [UR9+0x70], UR4 ;  /* 0x00007004093f85b2 */ /* 0x002ea40008000100 */
[----:B------:R1:W2:Y:S01]  /*0600*/  @!UP1 SYNCS.EXCH.64 URZ, [UR9+0x78], UR4 ;  /* 0x00007804093f95b2 */ /* 0x0002a20008000100 */
[----:B------:R-:W-:Y:S01]  /*0610*/  NOP ;  /* 0x0000000000007918 */ /* 0x000fe20000000000 */
[----:B-1----:R-:W-:-:S02]  /*0620*/  ULDC.64 UR4, c[0x0][0x598] ;  /* 0x0001660000047ab9 */ /* 0x002fc40000000a00 */
[----:B------:R-:W-:Y:S02]  /*0630*/  ISETP.NE.U32.AND P0, PT, RZ, UR4, PT ;  /* 0x00000004ff007c0c */ /* 0x000fe4000bf05070 */
[----:B------:R1:W2:Y:S02]  /*0640*/  @!UP2 SYNCS.EXCH.64 URZ, [UR10+0x50], UR6 ;  /* 0x000050060a3fa5b2 */ /* 0x0002a40008000100 */
[----:B------:R-:W-:Y:S01]  /*0650*/  ISETP.NE.AND.EX P0, PT, RZ, UR5, PT, P0 ;  /* 0x00000005ff007c0c */ /* 0x000fe2000bf05300 */
[----:B------:R1:W2:Y:S01]  /*0660*/  @!UP3 SYNCS.EXCH.64 URZ, [UR10+0x58], UR6 ;  /* 0x000058060a3fb5b2 */ /* 0x0002a20008000100 */
[----:B------:R1:W2:Y:S01]  /*0670*/  @!UP4 SYNCS.EXCH.64 URZ, [UR10+0x60], UR6 ;  /* 0x000060060a3fc5b2 */ /* 0x0002a20008000100 */
[----:B------:R1:W2:Y:S01]  /*0680*/  @!UP5 SYNCS.EXCH.64 URZ, [UR10+0x68], UR6 ;  /* 0x000068060a3fd5b2 */ /* 0x0002a20008000100 */
[----:B------:R-:W-:Y:S01]  /*0690*/  NOP ;  /* 0x0000000000007918 */ /* 0x000fe20000000000 */
[----:B--234-:R-:W-:Y:S08]  /*06a0*/  BAR.SYNC.DEFER_BLOCKING 0x0 ;  /* 0x0000000000007b1d */ /* 0x01cff00000010000 */
[----:B01----:R-:W-:Y:S05]  /*06b0*/  @!P0 BRA `(.L_x_3) ;  /* 0x00000000001c8947 */ /* 0x003fea0003800000 */
[----:B------:R-:W0:Y:S02]  /*06c0*/  LDC.64 R6, c[0x0][0x598] ;  /* 0x00016600ff067b82 */ /* 0x000e240000000a00 */
[----:B0-----:R-:W2:Y:S02]  /*06d0*/  LDG.E.64 R6, desc[UR54][R6.64] ;  /* 0x0000003606067981 */ /* 0x001ea4000c1e1b00 */
[----:B--2---:R-:W-:-:S04]  /*06e0*/  ISETP.NE.U32.AND P0, PT, R6, RZ, PT ;  /* 0x000000ff0600720c */ /* 0x004fc80003f05070 */
[----:B------:R-:W-:-:S13]  /*06f0*/  ISETP.NE.AND.EX P0, PT, R7, RZ, PT, P0 ;  /* 0x000000ff0700720c */ /* 0x000fda0003f05300 */
[----:B------:R-:W-:Y:S05]  /*0700*/  @!P0 BRA `(.L_x_3) ;  /* 0x0000000000088947 */ /* 0x000fea0003800000 */
[----:B------:R1:W5:Y:S01]  /*0710*/  LD.E R22, desc[UR54][R6.64] ;  /* 0x0000003606167980 */ /* 0x000362000c101900 */
[----:B------:R-:W-:Y:S05]  /*0720*/  BRA `(.L_x_4) ;  /* 0x0000000000247947 */ /* 0x000fea0003800000 */
.L_x_3:
[----:B------:R-:W-:Y:S02]  /*0730*/  ULDC.64 UR4, c[0x0][0x588] ;  /* 0x0001620000047ab9 */ /* 0x000fe40000000a00 */
[----:B------:R-:W-:-:S04]  /*0740*/  ISETP.NE.U32.AND P0, PT, RZ, UR4, PT ;  /* 0x00000004ff007c0c */ /* 0x000fc8000bf05070 */
[----:B------:R-:W-:-:S13]  /*0750*/  ISETP.NE.AND.EX P0, PT, RZ, UR5, PT, P0 ;  /* 0x00000005ff007c0c */ /* 0x000fda000bf05300 */
[----:B------:R-:W-:Y:S05]  /*0760*/  @!P0 BRA `(.L_x_5) ;  /* 0x00000000000c8947 */ /* 0x000fea0003800000 */
[----:B------:R-:W0:Y:S02]  /*0770*/  LDC.64 R22, c[0x0][0x588] ;  /* 0x00016200ff167b82 */ /* 0x000e240000000a00 */
[----:B0-----:R0:W5:Y:S01]  /*0780*/  LDG.E R22, desc[UR54][R22.64] ;  /* 0x0000003616167981 */ /* 0x001162000c1e1900 */
[----:B------:R-:W-:Y:S05]  /*0790*/  BRA `(.L_x_4) ;  /* 0x0000000000087947 */ /* 0x000fea0003800000 */
.L_x_5:
[----:B------:R-:W-:Y:S02]  /*07a0*/  ULDC UR4, c[0x0][0x580] ;  /* 0x0001600000047ab9 */ /* 0x000fe40000000800 */
[----:B------:R-:W-:-:S07]  /*07b0*/  IMAD.U32 R22, RZ, RZ, UR4 ;  /* 0x00000004ff167e24 */ /* 0x000fce000f8e00ff */
.L_x_4:
[----:B------:R-:W-:Y:S02]  /*07c0*/  ULDC.64 UR4, c[0x0][0x5a0] ;  /* 0x0001680000047ab9 */ /* 0x000fe40000000a00 */
[----:B------:R-:W-:-:S04]  /*07d0*/  ISETP.NE.U32.AND P0, PT, RZ, UR4, PT ;  /* 0x00000004ff007c0c */ /* 0x000fc8000bf05070 */
[----:B------:R-:W-:-:S13]  /*07e0*/  ISETP.NE.AND.EX P0, PT, RZ, UR5, PT, P0 ;  /* 0x00000005ff007c0c */ /* 0x000fda000bf05300 */
[----:B------:R-:W-:Y:S05]  /*07f0*/  @!P0 BRA `(.L_x_6) ;  /* 0x00000000001c8947 */ /* 0x000fea0003800000 */
[----:B-1----:R-:W1:Y:S02]  /*0800*/  LDC.64 R6, c[0x0][0x5a0] ;  /* 0x00016800ff067b82 */ /* 0x002e640000000a00 */
[----:B-1----:R-:W2:Y:S02]  /*0810*/  LDG.E.64 R6, desc[UR54][R6.64] ;  /* 0x0000003606067981 */ /* 0x002ea4000c1e1b00 */
[----:B--2---:R-:W-:-:S04]  /*0820*/  ISETP.NE.U32.AND P0, PT, R6, RZ, PT ;  /* 0x000000ff0600720c */ /* 0x004fc80003f05070 */
[----:B------:R-:W-:-:S13]  /*0830*/  ISETP.NE.AND.EX P0, PT, R7, RZ, PT, P0 ;  /* 0x000000ff0700720c */ /* 0x000fda0003f05300 */
[----:B------:R-:W-:Y:S05]  /*0840*/  @!P0 BRA `(.L_x_6) ;  /* 0x0000000000088947 */ /* 0x000fea0003800000 */
[----:B0-----:R2:W5:Y:S01]  /*0850*/  LD.E R23, desc[UR54][R6.64] ;  /* 0x0000003606177980 */ /* 0x001562000c101900 */
[----:B------:R-:W-:Y:S05]  /*0860*/  BRA `(.L_x_7) ;  /* 0x0000000000247947 */ /* 0x000fea0003800000 */
.L_x_6:
[----:B------:R-:W-:Y:S02]  /*0870*/  ULDC.64 UR4, c[0x0][0x590] ;  /* 0x0001640000047ab9 */ /* 0x000fe40000000a00 */
[----:B------:R-:W-:-:S04]  /*0880*/  ISETP.NE.U32.AND P0, PT, RZ, UR4, PT ;  /* 0x00000004ff007c0c */ /* 0x000fc8000bf05070 */
[----:B------:R-:W-:-:S13]  /*0890*/  ISETP.NE.AND.EX P0, PT, RZ, UR5, PT, P0 ;  /* 0x00000005ff007c0c */ /* 0x000fda000bf05300 */
[----:B------:R-:W-:Y:S05]  /*08a0*/  @!P0 BRA `(.L_x_8) ;  /* 0x00000000000c8947 */ /* 0x000fea0003800000 */
[----:B-1----:R-:W0:Y:S02]  /*08b0*/  LDC.64 R6, c[0x0][0x590] ;  /* 0x00016400ff067b82 */ /* 0x002e240000000a00 */
[----:B0-----:R0:W5:Y:S01]  /*08c0*/  LDG.E R23, desc[UR54][R6.64] ;  /* 0x0000003606177981 */ /* 0x001162000c1e1900 */
[----:B------:R-:W-:Y:S05]  /*08d0*/  BRA `(.L_x_7) ;  /* 0x0000000000087947 */ /* 0x000fea0003800000 */
.L_x_8:
[----:B------:R-:W-:Y:S02]  /*08e0*/  ULDC UR4, c[0x0][0x584] ;  /* 0x0001610000047ab9 */ /* 0x000fe40000000800 */
[----:B0-----:R-:W-:-:S07]  /*08f0*/  IMAD.U32 R23, RZ, RZ, UR4 ;  /* 0x00000004ff177e24 */ /* 0x001fce000f8e00ff */
.L_x_7:
[----:B------:R-:W3:Y:S01]  /*0900*/  S2UR UR10, SR_CTAID.Y ;  /* 0x00000000000a79c3 */ /* 0x000ee20000002600 */
[----:B------:R-:W-:Y:S01]  /*0910*/  ULDC UR5, c[0x0][0x65c] ;  /* 0x0001970000057ab9 */ /* 0x000fe20000000800 */
[----:B------:R-:W-:Y:S01]  /*0920*/  UISETP.NE.AND UP0, UPT, UR15, 0x2, UPT ;  /* 0x000000020f00788c */ /* 0x000fe2000bf05270 */
[----:B------:R-:W-:Y:S01]  /*0930*/  IMAD.MOV.U32 R18, RZ, RZ, -0x1 ;  /* 0xffffffffff127424 */ /* 0x000fe200078e00ff */
[----:B------:R-:W-:Y:S01]  /*0940*/  UISETP.NE.AND UP2, UPT, UR5, 0x1, UPT ;  /* 0x000000010500788c */ /* 0x000fe2000bf45270 */
[----:B------:R-:W-:Y:S02]  /*0950*/  IMAD.MOV.U32 R2, RZ, RZ, -0x1 ;  /* 0xffffffffff027424 */ /* 0x000fe400078e00ff */
[----:B------:R-:W-:Y:S01]  /*0960*/  IMAD.MOV.U32 R19, RZ, RZ, -0x1 ;  /* 0xffffffffff137424 */ /* 0x000fe200078e00ff */
[----:B------:R-:W4:Y:S01]  /*0970*/  S2UR UR4, SR_CTAID.X ;  /* 0x00000000000479c3 */ /* 0x000f220000002500 */
[----:B------:R-:W-:-:S06]  /*0980*/  UP2UR UR38, UPR, URZ, 0x4 ;  /* 0x000000043f267883 */ /* 0x000fcc0008000000 */
[----:B------:R-:W-:Y:S01]  /*0990*/  @UP2 ULDC UR12, c[0x0][0x10] ;  /* 0x00000400000c2ab9 */ /* 0x000fe20000000800 */
[----:B------:R-:W-:Y:S01]  /*09a0*/  @UP2 UMOV UR7, URZ ;  /* 0x0000003f00072c82 */ /* 0x000fe20008000000 */
[----:B------:R-:W-:Y:S01]  /*09b0*/  @UP2 UMOV UR5, URZ ;  /* 0x0000003f00052c82 */ /* 0x000fe20008000000 */
[----:B012---:R-:W0:Y:S01]  /*09c0*/  LDC.64 R6, c[0x0][0x650] ;  /* 0x00019400ff067b82 */ /* 0x007e220000000a00 */
[----:B---3--:R-:W-:Y:S02]  /*09d0*/  @UP2 UMOV UR9, UR10 ;  /* 0x0000000a00092c82 */ /* 0x008fe40008000000 */
[----:B------:R-:W-:Y:S01]  /*09e0*/  @UP2 UMOV UR6, UR9 ;  /* 0x0000000900062c82 */ /* 0x000fe20008000000 */
[----:B------:R-:W-:Y:S01]  /*09f0*/  @!UP2 UMOV UR9, UR10 ;  /* 0x0000000a0009ac82 */ /* 0x000fe20008000000 */
[----:B----4-:R-:W-:-:S03]  /*0a00*/  @UP2 UIMAD.WIDE.U32 UR12, UR4, UR12, UR6 ;  /* 0x0000000c040c22a5 */ /* 0x010fc6000f8e0006 */
[----:B------:R-:W-:Y:S01]  /*0a10*/  @!UP2 ULDC UR6, c[0x0][0xc] ;  /* 0x000003000006aab9 */ /* 0x000fe20000000800 */
[----:B------:R-:W-:Y:S01]  /*0a20*/  @UP2 UIADD3 UR14, UR13, UR5, URZ ;  /* 0x000000050d0e2290 */ /* 0x000fe2000fffe03f */
[----:B------:R-:W-:Y:S02]  /*0a30*/  ULDC UR10, c[0x0][0xc] ;  /* 0x00000300000a7ab9 */ /* 0x000fe40000000800 */
[----:B------:R-:W-:Y:S01]  /*0a40*/  UMOV UR5, URZ ;  /* 0x0000003f00057c82 */ /* 0x000fe20008000000 */
[----:B------:R-:W-:Y:S01]  /*0a50*/  ULDC UR11, c[0x0][0x10] ;  /* 0x00000400000b7ab9 */ /* 0x000fe20000000800 */
[----:B------:R-:W-:Y:S02]  /*0a60*/  @!UP2 UIMAD.WIDE.U32 UR6, UR6, UR9, UR4 ;  /* 0x000000090606a2a5 */ /* 0x000fe4000f8e0004 */
[----:B------:R-:W-:Y:S01]  /*0a70*/  UIMAD.WIDE.U32 UR10, UR10, UR11, URZ ;  /* 0x0000000b0a0a72a5 */ /* 0x000fe2000f8e003f */
[----:B------:R-:W-:-:S03]  /*0a80*/  ULDC UR13, c[0x0][0x14] ;  /* 0x00000500000d7ab9 */ /* 0x000fc60000000800 */
[----:B------:R-:W-:Y:S02]  /*0a90*/  UIMAD.WIDE.U32 UR52, UR10, UR13, URZ ;  /* 0x0000000d0a3472a5 */ /* 0x000fe4000f8e003f */
[----:B------:R-:W-:Y:S01]  /*0aa0*/  UIMAD UR39, UR11, UR13, URZ ;  /* 0x0000000d0b2772a4 */ /* 0x000fe2000f8e023f */
[----:B------:R-:W-:Y:S01]  /*0ab0*/  @!UP2 UMOV UR12, UR6 ;  /* 0x00000006000cac82 */ /* 0x000fe20008000000 */
[----:B------:R-:W-:Y:S02]  /*0ac0*/  @!UP2 UMOV UR14, UR7 ;  /* 0x00000007000eac82 */ /* 0x000fe40008000000 */
[----:B------:R-:W-:Y:S02]  /*0ad0*/  UIADD3 UR39, UR53, UR39, URZ ;  /* 0x0000002735277290 */ /* 0x000fe4000fffe03f */
[----:B------:R-:W-:-:S04]  /*0ae0*/  UIADD3 UR6, UP1, UR12, UR52, URZ ;  /* 0x000000340c067290 */ /* 0x000fc8000ff3e03f */
[----:B------:R-:W-:Y:S02]  /*0af0*/  UIADD3.X UR7, UR14, UR39, URZ, UP1, !UPT ;  /* 0x000000270e077290 */ /* 0x000fe40008ffe43f */
[----:B------:R-:W-:Y:S02]  /*0b00*/  USEL UR6, UR6, UR12, !UP0 ;  /* 0x0000000c06067287 */ /* 0x000fe4000c000000 */
[----:B------:R-:W-:-:S04]  /*0b10*/  USEL UR7, UR7, UR14, !UP0 ;  /* 0x0000000e07077287 */ /* 0x000fc8000c000000 */
[----:B0-----:R-:W-:Y:S01]  /*0b20*/  ISETP.LE.U32.AND P0, PT, R6, UR6, PT ;  /* 0x0000000606007c0c */ /* 0x001fe2000bf03070 */
[----:B------:R-:W-:Y:S02]  /*0b30*/  IMAD.U32 R16, RZ, RZ, UR6 ;  /* 0x00000006ff107e24 */ /* 0x000fe4000f8e00ff */
[----:B------:R-:W-:Y:S02]  /*0b40*/  IMAD.U32 R0, RZ, RZ, UR7 ;  /* 0x00000007ff007e24 */ /* 0x000fe4000f8e00ff */
[----:B------:R-:W-:-:S03]  /*0b50*/  IMAD.U32 R17, RZ, RZ, UR7 ;  /* 0x00000007ff117e24 */ /* 0x000fc6000f8e00ff */
[----:B------:R-:W-:Y:S02]  /*0b60*/  ISETP.GE.U32.AND.EX P0, PT, R0, R7, PT, P0 ;  /* 0x000000070000720c */ /* 0x000fe40003f06100 */
[----:B------:R-:W-:-:S11]  /*0b70*/  PRMT R0, RZ, 0x7610, R0 ;  /* 0x00007610ff007816 */ /* 0x000fd60000000000 */
[----:B------:R-:W-:Y:S05]  /*0b80*/  @P0 BRA `(.L_x_9) ;  /* 0x00000004008c0947 */ /* 0x000fea0003800000 */
[----:B------:R-:W-:Y:S01]  /*0b90*/  I2FP.F32.U32 R0, UR4 ;  /* 0x0000000400007c45 */ /* 0x000fe20008201000 */
[----:B------:R-:W-:Y:S01]  /*0ba0*/  ULDC.64 UR16, c[0x0][0x628] ;  /* 0x00018a0000107ab9 */ /* 0x000fe20000000a00 */
[----:B------:R-:W-:Y:S01]  /*0bb0*/  ULDC UR6, c[0x0][0x150] ;  /* 0x0000540000067ab9 */ /* 0x000fe20000000800 */
[----:B------:R-:W-:Y:S01]  /*0bc0*/  ISETP.NE.U32.AND P0, PT, RZ, UR16, PT ;  /* 0x00000010ff007c0c */ /* 0x000fe2000bf05070 */
[----:B------:R-:W-:Y:S01]  /*0bd0*/  ULDC UR15, c[0x0][0x630] ;  /* 0x00018c00000f7ab9 */ /* 0x000fe20000000800 */
[----:B------:R-:W-:Y:S01]  /*0be0*/  FMUL R0, R0, UR6 ;  /* 0x0000000600007c20 */ /* 0x000fe20008400000 */
[----:B------:R-:W-:Y:S01]  /*0bf0*/  R2UR UR19, R16 ;  /* 0x00000000101372ca */ /* 0x000fe200000e0000 */
[----:B------:R-:W-:Y:S01]  /*0c00*/  ULDC UR21, c[0x0][0x154] ;  /* 0x0000550000157ab9 */ /* 0x000fe20000000800 */
[----:B------:R-:W-:Y:S01]  /*0c10*/  ISETP.NE.AND.EX P0, PT, RZ, UR17, PT, P0 ;  /* 0x00000011ff007c0c */ /* 0x000fe2000bf05300 */
[----:B------:R0:W1:Y:S01]  /*0c20*/  F2I.U32.TRUNC.NTZ R2, R0 ;  /* 0x0000000000027305 */ /* 0x000062000020f000 */
[----:B------:R-:W-:-:S02]  /*0c30*/  R2UR UR20, R17 ;  /* 0x00000000111472ca */ /* 0x000fc400000e0000 */
[----:B------:R-:W-:Y:S02]  /*0c40*/  R2UR UR6, R16 ;  /* 0x00000000100672ca */ /* 0x000fe400000e0000 */
[----:B------:R-:W-:-:S07]  /*0c50*/  R2UR UR7, R17 ;  /* 0x00000000110772ca */ /* 0x000fce00000e0000 */
[----:B0-----:R-:W-:Y:S08]  /*0c60*/  @!P0 BRA `(.L_x_10) ;  /* 0x0000000000308947 */ /* 0x001ff00003800000 */
[----:B------:R-:W-:Y:S01]  /*0c70*/  R2UR UR6, R16 ;  /* 0x00000000100672ca */ /* 0x000fe200000e0000 */
[----:B------:R-:W-:Y:S01]  /*0c80*/  ULDC UR12, c[0x0][0x634] ;  /* 0x00018d00000c7ab9 */ /* 0x000fe20000000800 */
[----:B------:R-:W-:-:S11]  /*0c90*/  R2UR UR14, R17 ;  /* 0x00000000110e72ca */ /* 0x000fd600000e0000 */
[----:B------:R-:W-:-:S04]  /*0ca0*/  UIADD3 UR12, UP1, UR6, UR12, URZ ;  /* 0x0000000c060c7290 */ /* 0x000fc8000ff3e03f */
[----:B------:R-:W-:-:S04]  /*0cb0*/  UIADD3.X UR14, URZ, UR14, URZ, UP1, !UPT ;  /* 0x0000000e3f0e7290 */ /* 0x000fc80008ffe43f */
[----:B------:R-:W-:-:S04]  /*0cc0*/  UIMAD.WIDE.U32 UR6, UR14, UR16, URZ ;  /* 0x000000100e0672a5 */ /* 0x000fc8000f8e003f */
[----:B------:R-:W-:Y:S02]  /*0cd0*/  UIMAD.WIDE.U32 UR10, UP1, UR12, UR17, UR6 ;  /* 0x000000110c0a72a5 */ /* 0x000fe4000f820006 */
[----:B------:R-:W-:Y:S02]  /*0ce0*/  UIMAD.WIDE.U32 UR6, UR12, UR16, URZ ;  /* 0x000000100c0672a5 */ /* 0x000fe4000f8e003f */
[----:B------:R-:W-:Y:S02]  /*0cf0*/  UIADD3.X UR13, URZ, URZ, URZ, UP1, !UPT ;  /* 0x0000003f3f0d7290 */ /* 0x000fe40008ffe43f */
[----:B------:R-:W-:Y:S01]  /*0d00*/  UIADD3 URZ, UP1, UR7, UR10, URZ ;  /* 0x0000000a073f7290 */ /* 0x000fe2000ff3e03f */
[----:B------:R-:W-:-:S03]  /*0d10*/  UMOV UR12, UR11 ;  /* 0x0000000b000c7c82 */ /* 0x000fc60008000000 */
[----:B------:R-:W-:-:S12]  /*0d20*/  UIMAD.WIDE.U32.X UR6, UR14, UR17, UR12, UP1 ;  /* 0x000000110e0672a5 */ /* 0x000fd800088e040c */
.L_x_10:
[----:B------:R-:W-:Y:S01]  /*0d30*/  USHF.R.U64 UR5, UR6, UR15, UR7 ;  /* 0x0000000f06057299 */ /* 0x000fe20008001207 */
[----:B------:R-:W-:Y:S01]  /*0d40*/  I2FP.F32.U32 R0, UR9 ;  /* 0x0000000900007c45 */ /* 0x000fe20008201000 */
[----:B------:R-:W-:Y:S01]  /*0d50*/  USHF.R.U32.HI UR6, URZ, UR15, UR7 ;  /* 0x0000000f3f067299 */ /* 0x000fe20008011607 */
[----:B-1----:R-:W-:Y:S01]  /*0d60*/  R2UR UR14, R2 ;  /* 0x00000000020e72ca */ /* 0x002fe200000e0000 */
[----:B------:R-:W-:Y:S02]  /*0d70*/  UIADD3 UR17, UP1, URZ, -UR5, URZ ;  /* 0x800000053f117290 */ /* 0x000fe4000ff3e03f */
[----:B------:R-:W-:Y:S01]  /*0d80*/  FMUL R0, R0, UR21 ;  /* 0x0000001500007c20 */ /* 0x000fe20008400000 */
[----:B------:R-:W-:Y:S01]  /*0d90*/  ULDC.64 UR10, c[0x0][0x620] ;  /* 0x00018800000a7ab9 */ /* 0x000fe20000000a00 */
[----:B------:R-:W-:Y:S01]  /*0da0*/  UIADD3.X UR6, URZ, ~UR6, URZ, UP1, !UPT ;  /* 0x800000063f067290 */ /* 0x000fe20008ffe43f */
[----:B------:R-:W-:Y:S01]  /*0db0*/  UMOV UR12, UR19 ;  /* 0x00000013000c7c82 */ /* 0x000fe20008000000 */
[----:B------:R-:W-:-:S02]  /*0dc0*/  UMOV UR13, UR20 ;  /* 0x00000014000d7c82 */ /* 0x000fc40008000000 */
[----:B------:R-:W-:Y:S01]  /*0dd0*/  UIMAD UR6, UR6, UR10, URZ ;  /* 0x0000000a060672a4 */ /* 0x000fe2000f8e023f */
[----:B------:R-:W0:Y:S01]  /*0de0*/  F2I.U32.TRUNC.NTZ R0, R0 ;  /* 0x0000000000007305 */ /* 0x000e22000020f000 */
[----:B------:R-:W-:Y:S02]  /*0df0*/  UIMAD.WIDE.U32 UR12, UR17, UR10, UR12 ;  /* 0x0000000a110c72a5 */ /* 0x000fe4000f8e000c */
[----:B------:R-:W-:Y:S01]  /*0e00*/  UIMAD UR17, UR17, UR11, UR6 ;  /* 0x0000000b111172a4 */ /* 0x000fe2000f8e0206 */
[----:B------:R-:W-:Y:S01]  /*0e10*/  ULDC UR24, c[0x0][0x658] ;  /* 0x0001960000187ab9 */ /* 0x000fe20000000800 */
[----:B------:R-:W-:Y:S02]  /*0e20*/  UMOV UR22, 0xffffffff ;  /* 0xffffffff00167882 */ /* 0x000fe40000000000 */
[----:B------:R-:W-:Y:S01]  /*0e30*/  UIADD3 UR17, UR13, UR17, URZ ;  /* 0x000000110d117290 */ /* 0x000fe2000fffe03f */
[----:B------:R-:W-:Y:S01]  /*0e40*/  ULDC UR19, c[0x0][0x618] ;  /* 0x0001860000137ab9 */ /* 0x000fe20000000800 */
[----:B------:R-:W-:Y:S01]  /*0e50*/  ULDC.64 UR6, c[0x0][0x640] ;  /* 0x0001900000067ab9 */ /* 0x000fe20000000a00 */
[----:B------:R-:W-:Y:S01]  /*0e60*/  USHF.L.U32 UR13, UR22, UR24, URZ ;  /* 0x00000018160d7299 */ /* 0x000fe2000800063f */
[----:B------:R-:W-:Y:S01]  /*0e70*/  ISETP.NE.U32.AND P0, PT, RZ, UR6, PT ;  /* 0x00000006ff007c0c */ /* 0x000fe2000bf05070 */
[----:B------:R-:W-:-:S02]  /*0e80*/  USHF.R.U64 UR22, UR12, UR19, UR17 ;  /* 0x000000130c167299 */ /* 0x000fc40008001211 */
[----:B------:R-:W-:Y:S01]  /*0e90*/  USHF.R.U32.HI UR12, URZ, UR19, UR17 ;  /* 0x000000133f0c7299 */ /* 0x000fe20008011611 */
[----:B0-----:R-:W-:Y:S01]  /*0ea0*/  R2UR UR16, R0 ;  /* 0x00000000001072ca */ /* 0x001fe200000e0000 */
[----:B------:R-:W-:Y:S01]  /*0eb0*/  ULDC UR21, c[0x0][0x608] ;  /* 0x0001820000157ab9 */ /* 0x000fe20000000800 */
[----:B------:R-:W-:Y:S01]  /*0ec0*/  ISETP.NE.AND.EX P0, PT, RZ, UR7, PT, P0 ;  /* 0x00000007ff007c0c */ /* 0x000fe2000bf05300 */
[----:B------:R-:W-:Y:S02]  /*0ed0*/  USHF.R.U64 UR26, UR22, UR21, UR12 ;  /* 0x00000015161a7299 */ /* 0x000fe4000800120c */
[----:B------:R-:W-:Y:S01]  /*0ee0*/  USHF.R.U32.HI UR12, URZ, UR21, UR12 ;  /* 0x000000153f0c7299 */ /* 0x000fe2000801160c */
[----:B------:R-:W-:Y:S01]  /*0ef0*/  UMOV UR20, 0x1 ;  /* 0x0000000100147882 */ /* 0x000fe20000000000 */
[----:B------:R-:W-:Y:S02]  /*0f00*/  UIADD3 UR14, -UR14, URZ, URZ ;  /* 0x0000003f0e0e7290 */ /* 0x000fe4000fffe13f */
[----:B------:R-:W-:-:S02]  /*0f10*/  USHF.R.U64 UR27, UR26, UR24, UR12 ;  /* 0x000000181a1b7299 */ /* 0x000fc4000800120c */
[----:B------:R-:W-:Y:S01]  /*0f20*/  USHF.L.U32 UR19, UR20, UR24, URZ ;  /* 0x0000001814137299 */ /* 0x000fe2000800063f */
[----:B------:R-:W-:Y:S01]  /*0f30*/  ULDC UR15, c[0x0][0x144] ;  /* 0x00005100000f7ab9 */ /* 0x000fe20000000800 */
[----:B------:R-:W-:Y:S01]  /*0f40*/  ULDC UR10, c[0x0][0x600] ;  /* 0x00018000000a7ab9 */ /* 0x000fe20000000800 */
[----:B------:R-:W-:Y:S02]  /*0f50*/  ULOP3.LUT UR20, URZ, UR13, URZ, 0x33, !UPT ;  /* 0x0000000d3f147292 */ /* 0x000fe4000f8e333f */
[----:B------:R-:W-:Y:S02]  /*0f60*/  USHF.R.U32.HI UR13, URZ, UR24, UR12 ;  /* 0x000000183f0d7299 */ /* 0x000fe4000801160c */
[----:B------:R-:W-:Y:S02]  /*0f70*/  UIADD3 UR11, UR10, -0x1, URZ ;  /* 0xffffffff0a0b7890 */ /* 0x000fe4000fffe03f */
[----:B------:R-:W-:Y:S02]  /*0f80*/  UIADD3 UR23, -UR16, URZ, URZ ;  /* 0x0000003f10177290 */ /* 0x000fe4000fffe13f */
[----:B------:R-:W-:Y:S01]  /*0f90*/  UIMAD UR4, UR15, UR14, UR4 ;  /* 0x0000000e0f0472a4 */ /* 0x000fe2000f8e0204 */
[----:B------:R-:W-:Y:S01]  /*0fa0*/  ULDC UR28, c[0x0][0x148] ;  /* 0x00005200001c7ab9 */ /* 0x000fe20000000800 */
[----:B------:R-:W-:Y:S01]  /*0fb0*/  ULDC UR24, c[0x0][0x648] ;  /* 0x0001920000187ab9 */ /* 0x000fe20000000800 */
[----:B------:R-:W-:Y:S01]  /*0fc0*/  ULDC UR25, c[0x0][0x638] ;  /* 0x00018e0000197ab9 */ /* 0x000fe20000000800 */
[----:B------:R-:W-:Y:S01]  /*0fd0*/  UMOV UR12, UR27 ;  /* 0x0000001b000c7c82 */ /* 0x000fe20008000000 */
[----:B------:R-:W-:Y:S07]  /*0fe0*/  @!P0 BRA `(.L_x_11) ;  /* 0x0000000000308947 */ /* 0x000fee0003800000 */
[----:B------:R-:W-:Y:S02]  /*0ff0*/  ULDC UR16, c[0x0][0x64c] ;  /* 0x0001930000107ab9 */ /* 0x000fe40000000800 */
        /* <DEDUP_REMOVED lines=8> */
[----:B------:R-:W-:-:S07]  /*1080*/  UIMAD.WIDE.U32.X UR6, UR21, UR7, UR16, UP1 ;  /* 0x00000007150672a5 */ /* 0x000fce00088e0410 */
[----:B------:R-:W-:Y:S01]  /*1090*/  UMOV UR12, UR6 ;  /* 0x00000006000c7c82 */ /* 0x000fe20008000000 */
[----:B------:R-:W-:-:S05]  /*10a0*/  UMOV UR13, UR7 ;  /* 0x00000007000d7c82 */ /* 0x000fca0008000000 */
.L_x_11:
[----:B------:R-:W-:Y:S01]  /*10b0*/  UISETP.NE.AND UP1, UPT, UR38, URZ, UPT ;  /* 0x0000003f2600728c */ /* 0x000fe2000bf25270 */
[----:B------:R-:W-:Y:S01]  /*10c0*/  IMAD.MOV.U32 R0, RZ, RZ, 0x1 ;  /* 0x00000001ff007424 */ /* 0x000fe200078e00ff */
[----:B------:R-:W-:Y:S01]  /*10d0*/  USHF.R.U64 UR6, UR12, UR24, UR13 ;  /* 0x000000180c067299 */ /* 0x000fe2000800120d */
[----:B------:R-:W-:Y:S01]  /*10e0*/  IMAD.U32 R19, RZ, RZ, UR5 ;  /* 0x00000005ff137e24 */ /* 0x000fe2000f8e00ff */
[----:B------:R-:W-:Y:S02]  /*10f0*/  ULOP3.LUT UR20, UR26, UR20, URZ, 0xc0, !UPT ;  /* 0x000000141a147292 */ /* 0x000fe4000f8ec03f */
[----:B------:R-:W-:Y:S02]  /*1100*/  UIADD3 UR7, -UR6, URZ, URZ ;  /* 0x0000003f06077290 */ /* 0x000fe4000fffe13f */
[----:B------:R-:W-:Y:S02]  /*1110*/  UIMAD UR19, UR19, UR6, UR20 ;  /* 0x00000006131372a4 */ /* 0x000fe4000f8e0214 */
[----:B------:R-:W-:-:S02]  /*1120*/  ULOP3.LUT UR11, UR22, UR11, URZ, 0xc0, !UPT ;  /* 0x0000000b160b7292 */ /* 0x000fc4000f8ec03f */
[----:B------:R-:W-:Y:S02]  /*1130*/  @UP1 UIMAD UR4, UR28, UR23, UR9 ;  /* 0x000000171c0412a4 */ /* 0x000fe4000f8e0209 */
[----:B------:R-:W-:-:S03]  /*1140*/  UIMAD UR6, UR7, UR25, UR27 ;  /* 0x00000019070672a4 */ /* 0x000fc6000f8e021b */
[----:B------:R-:W-:Y:S01]  /*1150*/  ULDC UR7, c[0x0][0x610] ;  /* 0x0001840000077ab9 */ /* 0x000fe20000000800 */
[----:B------:R-:W-:Y:S02]  /*1160*/  UIMAD UR6, UR6, UR10, UR11 ;  /* 0x0000000a060672a4 */ /* 0x000fe4000f8e020b */
[----:B------:R-:W-:-:S04]  /*1170*/  UIMAD UR4, UR19, UR7, UR4 ;  /* 0x00000007130472a4 */ /* 0x000fc8000f8e0204 */
[----:B------:R-:W-:Y:S02]  /*1180*/  USEL UR7, UR6, UR4, !UP1 ;  /* 0x0000000406077287 */ /* 0x000fe4000c800000 */
[----:B------:R-:W-:-:S04]  /*1190*/  USEL UR4, UR4, UR6, !UP1 ;  /* 0x0000000604047287 */ /* 0x000fc8000c800000 */
[----:B------:R-:W-:Y:S02]  /*11a0*/  IMAD.U32 R2, RZ, RZ, UR7 ;  /* 0x00000007ff027e24 */ /* 0x000fe4000f8e00ff */
[----:B------:R-:W-:-:S07]  /*11b0*/  IMAD.U32 R18, RZ, RZ, UR4 ;  /* 0x00000004ff127e24 */ /* 0x000fce000f8e00ff */
.L_x_9:
[----:B------:R-:W-:Y:S02]  /*11c0*/  ULDC UR4, c[0x0][0x28c] ;  /* 0x0000a30000047ab9 */ /* 0x000fe40000000800 */
[----:B------:R-:W-:-:S04]  /*11d0*/  UIADD3 UR4, UR4, 0x7f, URZ ;  /* 0x0000007f04047890 */ /* 0x000fc8000fffe03f */
[----:B------:R-:W-:-:S04]  /*11e0*/  USHF.R.S32.HI UR5, URZ, 0x1f, UR4 ;  /* 0x0000001f3f057899 */ /* 0x000fc80008011404 */
[----:B------:R-:W-:-:S04]  /*11f0*/  ULEA.HI UR5, UR5, UR4, URZ, 0x7 ;  /* 0x0000000405057291 */ /* 0x000fc8000f8f383f */
[----:B------:R-:W-:Y:S01]  /*1200*/  USHF.R.S32.HI UR37, URZ, 0x7, UR5 ;  /* 0x000000073f257899 */ /* 0x000fe20008011405 */
[----:B------:R-:W-:Y:S11]  /*1210*/  @!P1 BRA `(.L_x_12) ;  /* 0x0000005800889947 */ /* 0x000ff60003800000 */
[----:B------:R-:W-:-:S06]  /*1220*/  UISETP.GT.U32.AND UP1, UPT, UR18, 0x1, UPT ;  /* 0x000000011200788c */ /* 0x000fcc000bf24070 */
[----:B------:R-:W-:-:S13]  /*1230*/  PLOP3.LUT P0, PT, PT, PT, UP1, 0x80, 0x0 ;  /* 0x000000000000781c */ /* 0x000fda0003f0f018 */
[----:B------:R-:W-:Y:S05]  /*1240*/  @P0 EXIT ;  /* 0x000000000000094d */ /* 0x000fea0003800000 */
.L_x_13:
[----:B------:R-:W-:-:S08]  /*1250*/  NOP ;  /* 0x0000000000007918 */ /* 0x000fd00000000000 */
[----:B------:R-:W0:Y:S02]  /*1260*/  USETMAXREG.TRY_ALLOC.CTAPOOL UP1, 0xe8 ;  /* 0x000000e8000079c8 */ /* 0x000e240008020600 */
[----:B0-----:R-:W-:-:S13]  /*1270*/  PLOP3.LUT P0, PT, PT, PT, UP1, 0x80, 0x0 ;  /* 0x000000000000781c */ /* 0x001fda0003f0f018 */
[----:B------:R-:W-:Y:S05]  /*1280*/  @!P0 BRA `(.L_x_13) ;  /* 0xfffffffc00f08947 */ /* 0x000fea000383ffff */
[----:B------:R-:W-:-:S13]  /*1290*/  LOP3.LUT P0, RZ, R0, 0xff, RZ, 0xc0, !PT ;  /* 0x000000ff00ff7812 */ /* 0x000fda000780c0ff */
[----:B------:R-:W-:Y:S05]  /*12a0*/  @!P0 EXIT ;  /* 0x000000000000894d */ /* 0x000fea0003800000 */
[----:B------:R-:W-:Y:S01]  /*12b0*/  SHF.R.S32.HI R0, RZ, 0x1f, R3 ;  /* 0x0000001fff007819 */ /* 0x000fe20000011403 */
[----:B------:R-:W0:Y:S01]  /*12c0*/  S2UR UR5, SR_CgaCtaId ;  /* 0x00000000000579c3 */ /* 0x000e220000008800 */
[----:B------:R-:W-:Y:S01]  /*12d0*/  UMOV UR42, 0x400 ;  /* 0x00000400002a7882 */ /* 0x000fe20000000000 */
[----:B------:R-:W-:Y:S01]  /*12e0*/  USHF.R.U32.HI UR4, URZ, 0x2, UR37 ;  /* 0x000000023f047899 */ /* 0x000fe20008011625 */
[CC--:B------:R-:W-:Y:S01]  /*12f0*/  LEA.HI R4, R0.reuse, R3.reuse, RZ, 0x2 ;  /* 0x0000000300047211 */ /* 0x0c0fe200078f10ff */
[----:B------:R-:W-:Y:S01]  /*1300*/  ULOP3.LUT UR45, UR37, 0x3, URZ, 0xc0, !UPT ;  /* 0x00000003252d7892 */ /* 0x000fe2000f8ec03f */
[----:B------:R-:W-:Y:S01]  /*1310*/  LEA.HI R0, R0, R3, RZ, 0x5 ;  /* 0x0000000300007211 */ /* 0x000fe200078f28ff */
[----:B------:R-:W-:Y:S01]  /*1320*/  UISETP.LT.AND UP1, UPT, UR37, 0x1, UPT ;  /* 0x000000012500788c */ /* 0x000fe2000bf21270 */
[--C-:B------:R-:W-:Y:S01]  /*1330*/  SHF.R.S32.HI R88, RZ, 0x2, R4.reuse ;  /* 0x00000002ff587819 */ /* 0x100fe20000011404 */
[----:B------:R-:W1:Y:S01]  /*1340*/  LDC.64 R6, c[0x0][0x5c8] ;  /* 0x00017200ff067b82 */ /* 0x000e620000000a00 */
[----:B------:R-:W-:Y:S01]  /*1350*/  SHF.R.S32.HI R5, RZ, 0x1f, R4 ;  /* 0x0000001fff057819 */ /* 0x000fe20000011404 */
[----:B------:R-:W-:Y:S01]  /*1360*/  ULOP3.LUT UR4, UR4, 0x1, URZ, 0xc0, !UPT ;  /* 0x0000000104047892 */ /* 0x000fe2000f8ec03f */
[----:B------:R-:W-:Y:S01]  /*1370*/  LOP3.LUT R4, R4, 0xfffffffc, RZ, 0xc0, !PT ;  /* 0xfffffffc04047812 */ /* 0x000fe200078ec0ff */
[----:B------:R-:W-:Y:S01]  /*1380*/  ULDC UR44, c[0x0][0x658] ;  /* 0x00019600002c7ab9 */ /* 0x000fe20000000800 */
[----:B------:R-:W-:Y:S01]  /*1390*/  LEA.HI R5, R5, R88, RZ, 0x3 ;  /* 0x0000005805057211 */ /* 0x000fe200078f18ff */
[----:B------:R-:W-:Y:S01]  /*13a0*/  UMOV UR6, 0xffffffff ;  /* 0xffffffff00067882 */ /* 0x000fe20000000000 */
[----:B------:R-:W-:Y:S01]  /*13b0*/  ULDC UR8, c[0x0][0x284] ;  /* 0x0000a10000087ab9 */ /* 0x000fe20000000800 */
[----:B------:R-:W-:Y:S01]  /*13c0*/  IMAD.IADD R4, R3, 0x1, -R4 ;  /* 0x0000000103047824 */ /* 0x000fe200078e0a04 */
[----:B------:R-:W-:Y:S01]  /*13d0*/  LOP3.LUT R5, R5, 0xfffffff8, RZ, 0xc0, !PT ;  /* 0xfffffff805057812 */ /* 0x000fe200078ec0ff */
[----:B------:R-:W-:Y:S01]  /*13e0*/  USEL UR45, UR45, URZ, !UP0 ;  /* 0x0000003f2d2d7287 */ /* 0x000fe2000c000000 */
[----:B------:R-:W-:Y:S01]  /*13f0*/  SHF.R.S32.HI R3, RZ, 0x5, R0 ;  /* 0x00000005ff037819 */ /* 0x000fe20000011400 */
[----:B------:R-:W-:Y:S01]  /*1400*/  VIADD R0, R95, 0xffffffff ;  /* 0xffffffff5f007836 */ /* 0x000fe20000000000 */
[----:B------:R-:W-:Y:S01]  /*1410*/  USEL UR46, UR37, 0x1, UP1 ;  /* 0x00000001252e7887 */ /* 0x000fe20008800000 */
[----:B------:R-:W-:Y:S01]  /*1420*/  IMAD.IADD R88, R88, 0x1, -R5 ;  /* 0x0000000158587824 */ /* 0x000fe200078e0a05 */
[----:B------:R-:W-:Y:S01]  /*1430*/  USHF.L.U32 UR6, UR6, UR44, URZ ;  /* 0x0000002c06067299 */ /* 0x000fe2000800063f */
[----:B------:R-:W2:Y:S01]  /*1440*/  LDC R5, c[0x0][0x288] ;  /* 0x0000a200ff057b82 */ /* 0x000ea20000000800 */
[----:B0-----:R-:W-:Y:S01]  /*1450*/  ULEA UR42, UR5, UR42, 0x18 ;  /* 0x0000002a052a7291 */ /* 0x001fe2000f8ec03f */
[C---:B------:R-:W-:Y:S01]  /*1460*/  ISETP.NE.AND P0, PT, R0.reuse, RZ, PT ;  /* 0x000000ff0000720c */ /* 0x040fe20003f05270 */
[----:B------:R-:W-:Y:S01]  /*1470*/  IMAD.SHL.U32 R0, R0, 0x8, RZ ;  /* 0x0000000800007824 */ /* 0x000fe200078e00ff */
[--C-:B------:R-:W-:Y:S01]  /*1480*/  SHF.R.S32.HI R89, RZ, 0x1f, R88.reuse ;  /* 0x0000001fff597819 */ /* 0x100fe20000011458 */
[----:B------:R-:W-:Y:S01]  /*1490*/  UIADD3 UR50, UR42, 0x50, URZ ;  /* 0x000000502a327890 */ /* 0x000fe2000fffe03f */
[----:B------:R-:W-:Y:S01]  /*14a0*/  IMAD.SHL.U32 R90, R4, 0x2, RZ ;  /* 0x00000002045a7824 */ /* 0x000fe200078e00ff */
[----:B------:R-:W-:Y:S01]  /*14b0*/  UISETP.EQ.U32.AND UP0, UPT, UR4, 0x1, !UP0 ;  /* 0x000000010400788c */ /* 0x000fe2000c702070 */
[C-C-:B------:R-:W-:Y:S01]  /*14c0*/  IMAD R97, R3.reuse, -0x10, -R88.reuse ;  /* 0xfffffff003617824 */ /* 0x140fe200078e0a58 */
[----:B------:R-:W-:Y:S01]  /*14d0*/  LOP3.LUT R0, R0, 0x8, RZ, 0xc0, !PT ;  /* 0x0000000800007812 */ /* 0x000fe200078ec0ff */
[----:B------:R-:W-:Y:S01]  /*14e0*/  IMAD.WIDE R88, R3, 0x10, R88 ;  /* 0x0000001003587825 */ /* 0x000fe200078e0258 */
[C---:B-1----:R-:W-:Y:S01]  /*14f0*/  SHF.L.U64.HI R92, R6.reuse, 0x3, R7 ;  /* 0x00000003065c7819 */ /* 0x042fe20000010207 */
[----:B------:R-:W-:Y:S01]  /*1500*/  ULDC UR43, c[0x0][0x600] ;  /* 0x00018000002b7ab9 */ /* 0x000fe20000000800 */
[----:B------:R-:W-:Y:S01]  /*1510*/  SEL R98, RZ, 0x1, P0 ;  /* 0x00000001ff627807 */ /* 0x000fe20000000000 */
[----:B------:R-:W-:Y:S01]  /*1520*/  IMAD.SHL.U32 R93, R6, 0x8, RZ ;  /* 0x00000008065d7824 */ /* 0x000fe200078e00ff */
[----:B------:R-:W-:Y:S01]  /*1530*/  LEA R95, R95, UR50, 0x3 ;  /* 0x000000325f5f7c11 */ /* 0x000fe2000f8e18ff */
[----:B------:R-:W-:Y:S01]  /*1540*/  VIADD R97, R97, UR8 ;  /* 0x0000000861617c36 */ /* 0x000fe20008000000 */
[C---:B------:R-:W-:Y:S01]  /*1550*/  LOP3.LUT R99, R0.reuse, 0x8, RZ, 0x3c, !PT ;  /* 0x0000000800637812 */ /* 0x040fe200078e3cff */
[----:B------:R-:W-:Y:S01]  /*1560*/  UMOV UR7, 0x1 ;  /* 0x0000000100077882 */ /* 0x000fe20000000000 */
[----:B------:R-:W-:Y:S01]  /*1570*/  LOP3.LUT R96, R0, 0x18, RZ, 0x3c, !PT ;  /* 0x0000001800607812 */ /* 0x000fe200078e3cff */
[----:B------:R-:W-:Y:S01]  /*1580*/  ULOP3.LUT UR49, UR40, 0x1, URZ, 0xfc, !UPT ;  /* 0x0000000128317892 */ /* 0x000fe2000f8efc3f */
[----:B------:R-:W-:Y:S01]  /*1590*/  SHF.R.S32.HI R91, RZ, 0x1f, R90 ;  /* 0x0000001fff5b7819 */ /* 0x000fe2000001145a */
[----:B------:R-:W-:Y:S01]  /*15a0*/  USHF.L.U32 UR36, UR37, 0x1, URZ ;  /* 0x0000000125247899 */ /* 0x000fe2000800063f */
[----:B--2---:R-:W-:Y:S01]  /*15b0*/  IMAD R94, R4, -0x2, R5 ;  /* 0xfffffffe045e7824 */ /* 0x004fe200078e0205 */
[----:B------:R-:W-:-:S02]  /*15c0*/  USHF.L.U64.HI UR41, UR52, 0x1, UR39 ;  /* 0x0000000134297899 */ /* 0x000fc40008010227 */
[----:B------:R-:W-:Y:S02]  /*15d0*/  UIADD3 UR43, UR43, -0x1, URZ ;  /* 0xffffffff2b2b7890 */ /* 0x000fe4000fffe03f */
[----:B------:R-:W-:Y:S02]  /*15e0*/  USHF.L.U32 UR44, UR7, UR44, URZ ;  /* 0x0000002c072c7299 */ /* 0x000fe4000800063f */
[----:B------:R-:W-:Y:S02]  /*15f0*/  UIADD3 UR46, -UR46, UR37, URZ ;  /* 0x000000252e2e7290 */ /* 0x000fe4000fffe13f */
[----:B------:R-:W-:Y:S02]  /*1600*/  ULOP3.LUT UR47, URZ, UR6, URZ, 0x33, !UPT ;  /* 0x000000063f2f7292 */ /* 0x000fe4000f8e333f */
[----:B------:R-:W-:-:S12]  /*1610*/  USEL UR48, URZ, 0x1, !UP0 ;  /* 0x000000013f307887 */ /* 0x000fd8000c000000 */
.L_x_161:
[----:B------:R-:W-:-:S04]  /*1620*/  SHF.L.U32 R0, R98, 0x1f, RZ ;  /* 0x0000001f62007819 */ /* 0x000fc800000006ff */
[----:B------:R-:W0:Y:S02]  /*1630*/  SYNCS.PHASECHK.TRANS64.TRYWAIT P0, [R95+URZ+-0x8], R0 ;  /* 0xfffff8005f0075a7 */ /* 0x000e24000800017f */
[----:B012345:R-:W-:Y:S05]  /*1640*/  @!P0 BRA `(.L_x_14) ;  /* 0x0000006400a08947 */ /* 0x03ffea0003800000 */
.L_x_183:
[----:B------:R-:W-:Y:S02]  /*1650*/  ULDC UR4, c[0x0][0x28c] ;  /* 0x0000a30000047ab9 */ /* 0x000fe40000000800 */
[----:B------:R-:W-:-:S13]  /*1660*/  ISETP.LT.AND P0, PT, RZ, UR4, PT ;  /* 0x00000004ff007c0c */ /* 0x000fda000bf01270 */
[----:B------:R-:W-:Y:S05]  /*1670*/  @P0 BRA `(.L_x_15) ;  /* 0x0000000000400947 */ /* 0x000fea0003800000 */
[----:B0-----:R-:W-:Y:S01]  /*1680*/  MOV R0, 0x0 ;  /* 0x0000000000007802 */ /* 0x001fe20000000f00 */
[----:B------:R-:W-:Y:S01]  /*1690*/  ULDC.64 UR4, c[0x4][0x68] ;  /* 0x01001a0000047ab9 */ /* 0x000fe20000000a00 */
[----:B------:R-:W-:Y:S01]  /*16a0*/  ULDC.64 UR6, c[0x4][0x8] ;  /* 0x0100020000067ab9 */ /* 0x000fe20000000a00 */
[----:B------:R-:W-:Y:S01]  /*16b0*/  IMAD.U32 R4, RZ, RZ, UR4 ;  /* 0x00000004ff047e24 */ /* 0x000fe2000f8e00ff */
[----:B------:R0:W1:Y:S01]  /*16c0*/  LDC.64 R14, c[0x4][R0] ;  /* 0x01000000000e7b82 */ /* 0x0000620000000a00 */
[----:B------:R-:W-:Y:S01]  /*16d0*/  IMAD.U32 R5, RZ, RZ, UR5 ;  /* 0x00000005ff057e24 */ /* 0x000fe2000f8e00ff */
[----:B------:R-:W-:Y:S01]  /*16e0*/  ULDC.64 UR4, c[0x4][0x70] ;  /* 0x01001c0000047ab9 */ /* 0x000fe20000000a00 */
[----:B------:R-:W-:Y:S02]  /*16f0*/  IMAD.U32 R10, RZ, RZ, UR6 ;  /* 0x00000006ff0a7e24 */ /* 0x000fe4000f8e00ff */
[----:B------:R-:W-:Y:S02]  /*1700*/  IMAD.U32 R6, RZ, RZ, UR4 ;  /* 0x00000004ff067e24 */ /* 0x000fe4000f8e00ff */
[----:B------:R-:W-:-:S02]  /*1710*/  IMAD.U32 R7, RZ, RZ, UR5 ;  /* 0x00000005ff077e24 */ /* 0x000fc4000f8e00ff */
[----:B------:R-:W-:Y:S02]  /*1720*/  IMAD.U32 R11, RZ, RZ, UR7 ;  /* 0x00000007ff0b7e24 */ /* 0x000fe4000f8e00ff */
[----:B------:R-:W-:Y:S02]  /*1730*/  IMAD.MOV.U32 R8, RZ, RZ, 0x1e1 ;  /* 0x000001e1ff087424 */ /* 0x000fe400078e00ff */
[----:B------:R-:W-:Y:S02]  /*1740*/  IMAD.MOV.U32 R12, RZ, RZ, 0x1 ;  /* 0x00000001ff0c7424 */ /* 0x000fe400078e00ff */
[----:B0-----:R-:W-:-:S07]  /*1750*/  IMAD.MOV.U32 R13, RZ, RZ, RZ ;  /* 0x000000ffff0d7224 */ /* 0x001fce00078e00ff */
[----:B------:R-:W-:-:S07]  /*1760*/  LEPC R20, `(.L_x_15) ;  /* 0x000000001014794e */ /* 0x000fce0000000000 */
[----:B-1---5:R-:W-:Y:S05]  /*1770*/  CALL.ABS.NOINC R14 ;  /* 0x000000000e007343 */ /* 0x022fea0003c00000 */
.L_x_15:
[----:B0-----:R-:W-:-:S05]  /*1780*/  IMAD.U32 R0, RZ, RZ, UR49 ;  /* 0x00000031ff007e24 */ /* 0x001fca000f8e00ff */
[----:B------:R-:W-:-:S13]  /*1790*/  ISETP.NE.AND P0, PT, R0, 0x3, PT ;  /* 0x000000030000780c */ /* 0x000fda0003f05270 */
[----:B------:R-:W-:Y:S05]  /*17a0*/  @!P0 BRA `(.L_x_16) ;  /* 0x0000000000048947 */ /* 0x000fea0003800000 */
[----:B------:R-:W-:Y:S01]  /*17b0*/  BPT.TRAP 0x1 ;  /* 0x000000040000795c */ /* 0x000fe20000300000 */
.L_x_16:
[----:B------:R-:W-:Y:S02]  /*17c0*/  IMAD.U32 R3, RZ, RZ, UR45 ;  /* 0x0000002dff037e24 */ /* 0x000fe4000f8e00ff */
[----:B------:R-:W-:-:S03]  /*17d0*/  IMAD.U32 R0, RZ, RZ, UR48 ;  /* 0x00000030ff007e24 */ /* 0x000fc6000f8e00ff */
[----:B------:R-:W-:Y:S02]  /*17e0*/  LEA R3, R3, UR42, 0x3 ;  /* 0x0000002a03037c11 */ /* 0x000fe4000f8e18ff */
[----:B------:R-:W-:-:S04]  /*17f0*/  SHF.L.U32 R0, R0, 0x1f, RZ ;  /* 0x0000001f00007819 */ /* 0x000fc800000006ff */
[----:B------:R0:W1:Y:S01]  /*1800*/  SYNCS.PHASECHK.TRANS64.TRYWAIT P1, [R3+URZ], R0 ;  /* 0x00000000030075a7 */ /* 0x000062000802017f */
[----:B------:R-:W-:Y:S05]  /*1810*/  @!P0 BRA `(.L_x_17) ;  /* 0x0000000000048947 */ /* 0x000fea0003800000 */
[----:B------:R-:W-:Y:S01]  /*1820*/  BPT.TRAP 0x1 ;  /* 0x000000040000795c */ /* 0x000fe20000300000 */
.L_x_17:
[----:B------:R-:W-:-:S05]  /*1830*/  IMAD.U32 R4, RZ, RZ, UR46 ;  /* 0x0000002eff047e24 */ /* 0x000fca000f8e00ff */
[----:B------:R-:W-:Y:S01]  /*1840*/  ISETP.GE.AND P2, PT, R4, 0x1, PT ;  /* 0x000000010400780c */ /* 0x000fe20003f46270 */
[----:B-1----:R-:W-:-:S12]  /*1850*/  @P1 BRA `(.L_x_18) ;  /* 0x0000000000081947 */ /* 0x002fd80003800000 */
[----:B------:R-:W1:Y:S02]  /*1860*/  SYNCS.PHASECHK.TRANS64.TRYWAIT P1, [R3+URZ], R0 ;  /* 0x00000000030075a7 */ /* 0x000e64000802017f */
[----:B-1----:R-:W-:Y:S05]  /*1870*/  @!P1 BRA `(.L_x_19) ;  /* 0x0000006400289947 */ /* 0x002fea0003800000 */
.L_x_18:
[----:B------:R-:W-:Y:S05]  /*1880*/  WARPSYNC.ALL ;  /* 0x0000000000007948 */ /* 0x000fea0003800000 */
[----:B------:R-:W-:Y:S01]  /*1890*/  UIADD3 UR4, UR42, 0x180, URZ ;  /* 0x000001802a047890 */ /* 0x000fe2000fffe03f */
[----:B------:R-:W-:Y:S01]  /*18a0*/  WARPGROUP.ARRIVE ;  /* 0x00000000000079c5 */ /* 0x000fe20000000000 */
[----:B------:R-:W-:Y:S02]  /*18b0*/  UIADD3 UR5, UR42, 0x10180, URZ ;  /* 0x000101802a057890 */ /* 0x000fe4000fffe03f */
[----:B------:R-:W-:Y:S02]  /*18c0*/  USHF.R.U32.HI UR4, URZ, 0x4, UR4 ;  /* 0x000000043f047899 */ /* 0x000fe40008011604 */
[----:B------:R-:W-:-:S02]  /*18d0*/  USHF.R.U32.HI UR5, URZ, 0x4, UR5 ;  /* 0x000000043f057899 */ /* 0x000fc40008011605 */
[----:B------:R-:W-:Y:S02]  /*18e0*/  ULOP3.LUT UR4, UR4, 0x3fff, URZ, 0xc0, !UPT ;  /* 0x00003fff04047892 */ /* 0x000fe4000f8ec03f */
[----:B------:R-:W-:Y:S02]  /*18f0*/  ULOP3.LUT UR5, UR5, 0x3fff, URZ, 0xc0, !UPT ;  /* 0x00003fff05057892 */ /* 0x000fe4000f8ec03f */
[----:B------:R-:W-:Y:S02]  /*1900*/  ULOP3.LUT UR8, UR4, 0x10000, URZ, 0xfc, !UPT ;  /* 0x0001000004087892 */ /* 0x000fe4000f8efc3f */
[----:B------:R-:W-:Y:S02]  /*1910*/  ULOP3.LUT UR9, UR5, 0x10000, URZ, 0xfc, !UPT ;  /* 0x0001000005097892 */ /* 0x000fe4000f8efc3f */
[----:B------:R-:W-:Y:S02]  /*1920*/  ULEA UR11, UR45, UR8, 0xa ;  /* 0x000000082d0b7291 */ /* 0x000fe4000f8e503f */
[----:B------:R-:W-:Y:S01]  /*1930*/  ULEA UR10, UR45, UR9, 0xb ;  /* 0x000000092d0a7291 */ /* 0x000fe2000f8e583f */
[----:B------:R-:W-:Y:S01]  /*1940*/  UMOV UR5, 0x40000040 ;  /* 0x4000004000057882 */ /* 0x000fe20000000000 */
[----:B------:R-:W-:-:S03]  /*1950*/  UMOV UR7, 0x40000040 ;  /* 0x4000004000077882 */ /* 0x000fc60000000000 */
[----:B------:R-:W-:Y:S02]  /*1960*/  UMOV UR4, UR11 ;  /* 0x0000000b00047c82 */ /* 0x000fe40008000000 */
[----:B------:R-:W-:Y:S02]  /*1970*/  UMOV UR6, UR10 ;  /* 0x0000000a00067c82 */ /* 0x000fe40008000000 */
[----:B------:R-:W-:Y:S01]  /*1980*/  HGMMA.64x128x16.F32 R24, gdesc[UR4], RZ, !UPT, gsb0 ;  /* 0x01e00000041879f0 */ /* 0x000fe2000c0008ff */
[----:B------:R-:W-:Y:S02]  /*1990*/  UIADD3 UR4, UR11, 0x2, URZ ;  /* 0x000000020b047890 */ /* 0x000fe4000fffe03f */
[----:B------:R-:W-:Y:S01]  /*19a0*/  UIADD3 UR6, UR10, 0x2, URZ ;  /* 0x000000020a067890 */ /* 0x000fe2000fffe03f */
[----:B------:R-:W-:Y:S01]  /*19b0*/  UMOV UR5, 0x40000040 ;  /* 0x4000004000057882 */ /* 0x000fe20000000000 */
[----:B------:R-:W-:Y:S01]  /*19c0*/  UMOV UR7, 0x40000040 ;  /* 0x4000004000077882 */ /* 0x000fe20000000000 */
[----:B------:R-:W-:-:S02]  /*19d0*/  WARPGROUP.DEPBAR.LE gsb0, 0x0 ;  /* 0x00008000000079c5 */ /* 0x000fc40000010000 */
[----:B------:R-:W-:-:S06]  /*19e0*/  WARPGROUP.ARRIVE ;  /* 0x00000000000079c5 */ /* 0x000fcc0000000000 */
[----:B------:R-:W-:Y:S01]  /*19f0*/  HGMMA.64x128x16.F32 R24, gdesc[UR4], R24, gsb0 ;  /* 0x01e00000041879f0 */ /* 0x000fe20008000818 */
[----:B------:R-:W-:Y:S02]  /*1a00*/  UIADD3 UR4, UR11, 0x4, URZ ;  /* 0x000000040b047890 */ /* 0x000fe4000fffe03f */
[----:B------:R-:W-:Y:S01]  /*1a10*/  UIADD3 UR6, UR10, 0x4, URZ ;  /* 0x000000040a067890 */ /* 0x000fe2000fffe03f */
[----:B------:R-:W-:Y:S01]  /*1a20*/  UMOV UR5, 0x40000040 ;  /* 0x4000004000057882 */ /* 0x000fe20000000000 */
[----:B------:R-:W-:Y:S01]  /*1a30*/  UMOV UR7, 0x40000040 ;  /* 0x4000004000077882 */ /* 0x000fe20000000000 */
[----:B------:R-:W-:Y:S02]  /*1a40*/  WARPGROUP.DEPBAR.LE gsb0, 0x0 ;  /* 0x00008000000079c5 */ /* 0x000fe40000010000 */
        /* <DEDUP_REMOVED lines=36> */
[----:B------:R-:W-:Y:S03]  /*1c90*/  HGMMA.64x128x16.F32 R24, gdesc[UR4], R24, gsb0 ;  /* 0x01e00000041879f0 */ /* 0x000fe60008000818 */
[----:B------:R-:W-:Y:S02]  /*1ca0*/  WARPGROUP.DEPBAR.LE gsb0, 0x0 ;  /* 0x00008000000079c5 */ /* 0x000fe40000010000 */
[----:B------:R-:W-:Y:S05]  /*1cb0*/  @!P2 BRA `(.L_x_20) ;  /* 0x000000040084a947 */ /* 0x000fea0003800000 */
[----:B------:R-:W-:Y:S01]  /*1cc0*/  UIADD3 UR10, UR45, 0x1, URZ ;  /* 0x000000012d0a7890 */ /* 0x000fe2000fffe03f */
[----:B01----:R-:W-:Y:S01]  /*1cd0*/  IMAD.U32 R0, RZ, RZ, UR46 ;  /* 0x0000002eff007e24 */ /* 0x003fe2000f8e00ff */
[----:B------:R-:W-:Y:S02]  /*1ce0*/  UMOV UR11, UR45 ;  /* 0x0000002d000b7c82 */ /* 0x000fe40008000000 */
[----:B------:R-:W-:-:S04]  /*1cf0*/  UISETP.NE.AND UP0, UPT, UR10, 0x4, UPT ;  /* 0x000000040a00788c */ /* 0x000fc8000bf05270 */
[----:B------:R-:W-:Y:S02]  /*1d00*/  USEL UR4, URZ, 0x1, UP0 ;  /* 0x000000013f047887 */ /* 0x000fe40008000000 */
[----:B------:R-:W-:Y:S02]  /*1d10*/  USEL UR10, UR10, URZ, UP0 ;  /* 0x0000003f0a0a7287 */ /* 0x000fe40008000000 */
[----:B------:R-:W-:-:S06]  /*1d20*/  ULOP3.LUT UR4, UR48, UR4, URZ, 0x3c, !UPT ;  /* 0x0000000430047292 */ /* 0x000fcc000f8e3c3f */
[----:B------:R-:W-:-:S07]  /*1d30*/  IMAD.U32 R5, RZ, RZ, UR4 ;  /* 0x00000004ff057e24 */ /* 0x000fce000f8e00ff */
.L_x_27:
[----:B01----:R-:W-:Y:S05]  /*1d40*/  @!P0 BRA `(.L_x_21) ;  /* 0x0000000000048947 */ /* 0x003fea0003800000 */
[----:B------:R-:W-:Y:S01]  /*1d50*/  BPT.TRAP 0x1 ;  /* 0x000000040000795c */ /* 0x000fe20000300000 */
.L_x_21:
[----:B------:R-:W-:Y:S01]  /*1d60*/  ULEA UR4, UR10, UR42, 0x3 ;  /* 0x0000002a0a047291 */ /* 0x000fe2000f8e183f */
[----:B------:R-:W-:-:S08]  /*1d70*/  SHF.L.U32 R3, R5, 0x1f, RZ ;  /* 0x0000001f05037819 */ /* 0x000fd000000006ff */
[----:B------:R0:W1:Y:S01]  /*1d80*/  SYNCS.PHASECHK.TRANS64.TRYWAIT P1, [UR4], R3 ;  /* 0x00000003ff0075a7 */ /* 0x0000620008020144 */
[----:B------:R-:W-:Y:S05]  /*1d90*/  @!P0 BRA `(.L_x_22) ;  /* 0x0000000000048947 */ /* 0x000fea0003800000 */
[----:B------:R-:W-:Y:S01]  /*1da0*/  BPT.TRAP 0x1 ;  /* 0x000000040000795c */ /* 0x000fe20000300000 */
.L_x_22:
[----:B-1----:R-:W-:Y:S05]  /*1db0*/  @P1 BRA `(.L_x_23) ;  /* 0x0000000000081947 */ /* 0x002fea0003800000 */
[----:B------:R-:W1:Y:S02]  /*1dc0*/  SYNCS.PHASECHK.TRANS64.TRYWAIT P1, [UR4], R3 ;  /* 0x00000003ff0075a7 */ /* 0x000e640008020144 */
[----:B-1----:R-:W-:Y:S05]  /*1dd0*/  @!P1 BRA `(.L_x_24) ;  /* 0x0000005c00e49947 */ /* 0x002fea0003800000 */
.L_x_23:
[----:B------:R-:W-:Y:S01]  /*1de0*/  ULEA UR13, UR10, UR8, 0xa ;  /* 0x000000080a0d7291 */ /* 0x000fe2000f8e503f */
[----:B------:R-:W-:Y:S01]  /*1df0*/  WARPGROUP.ARRIVE ;  /* 0x00000000000079c5 */ /* 0x000fe20000000000 */
[----:B------:R-:W-:Y:S01]  /*1e00*/  ULEA UR12, UR10, UR9, 0xb ;  /* 0x000000090a0c7291 */ /* 0x000fe2000f8e583f */
[----:B------:R-:W-:Y:S01]  /*1e10*/  UMOV UR5, 0x40000040 ;  /* 0x4000004000057882 */ /* 0x000fe20000000000 */
[----:B------:R-:W-:-:S03]  /*1e20*/  UMOV UR7, 0x40000040 ;  /* 0x4000004000077882 */ /* 0x000fc60000000000 */
[----:B------:R-:W-:Y:S02]  /*1e30*/  UMOV UR4, UR13 ;  /* 0x0000000d00047c82 */ /* 0x000fe40008000000 */
[----:B------:R-:W-:Y:S02]  /*1e40*/  UMOV UR6, UR12 ;  /* 0x0000000c00067c82 */ /* 0x000fe40008000000 */
[----:B------:R-:W-:Y:S01]  /*1e50*/  HGMMA.64x128x16.F32 R24, gdesc[UR4], R24, gsb0 ;  /* 0x01e00000041879f0 */ /* 0x000fe20008000818 */
        /* <DEDUP_REMOVED lines=51> */
[----:B------:R-:W-:Y:S01]  /*2190*/  BPT.TRAP 0x1 ;  /* 0x000000040000795c */ /* 0x000fe20000300000 */
.L_x_25:
[----:B------:R-:W-:Y:S02]  /*21a0*/  UISETP.GT.U32.AND UP0, UPT, UR40, 0x1, UPT ;  /* 0x000000012800788c */ /* 0x000fe4000bf04070 */
[----:B------:R-:W-:-:S04]  /*21b0*/  ULEA UR4, UR11, UR42, 0x3 ;  /* 0x0000002a0b047291 */ /* 0x000fc8000f8e183f */
[----:B------:R-:W-:Y:S01]  /*21c0*/  UIADD3 UR4, UR4, 0x20, URZ ;  /* 0x0000002004047890 */ /* 0x000fe2000fffe03f */
[----:B------:R-:W-:-:S03]  /*21d0*/  PLOP3.LUT P1, PT, PT, PT, UP0, 0x80, 0x0 ;  /* 0x000000000000781c */ /* 0x000fc60003f2f008 */
[----:B------:R-:W-:-:S09]  /*21e0*/  UPRMT UR4, URZ, 0x654, UR4 ;  /* 0x000006543f047896 */ /* 0x000fd20008000004 */
[----:B------:R-:W-:Y:S01]  /*21f0*/  SYNCS.ARRIVE.TRANS64.RED.A1T0 RZ, [UR4], RZ ;  /* 0x000000ffffff79a7 */ /* 0x000fe20008100404 */
[----:B------:R-:W-:Y:S05]  /*2200*/  @P1 BRA `(.L_x_26) ;  /* 0x0000000000041947 */ /* 0x000fea0003800000 */
[----:B------:R-:W-:Y:S01]  /*2210*/  BPT.TRAP 0x1 ;  /* 0x000000040000795c */ /* 0x000fe20000300000 */
.L_x_26:
[----:B------:R-:W-:Y:S01]  /*2220*/  UIADD3 UR10, UR10, 0x1, URZ ;  /* 0x000000010a0a7890 */ /* 0x000fe2000fffe03f */
[C---:B------:R-:W-:Y:S01]  /*2230*/  ISETP.GT.AND P1, PT, R0.reuse, 0x1, PT ;  /* 0x000000010000780c */ /* 0x040fe20003f24270 */
[----:B------:R-:W-:Y:S01]  /*2240*/  UIADD3 UR11, UR11, 0x1, URZ ;  /* 0x000000010b0b7890 */ /* 0x000fe2000fffe03f */
[----:B------:R-:W-:Y:S01]  /*2250*/  VIADD R0, R0, 0xffffffff ;  /* 0xffffffff00007836 */ /* 0x000fe20000000000 */
[----:B------:R-:W-:Y:S02]  /*2260*/  UISETP.NE.AND UP0, UPT, UR10, 0x4, UPT ;  /* 0x000000040a00788c */ /* 0x000fe4000bf05270 */
[----:B------:R-:W-:Y:S02]  /*2270*/  UISETP.NE.AND UP1, UPT, UR11, 0x4, UPT ;  /* 0x000000040b00788c */ /* 0x000fe4000bf25270 */
[----:B------:R-:W-:Y:S02]  /*2280*/  USEL UR4, URZ, 0x1, UP0 ;  /* 0x000000013f047887 */ /* 0x000fe40008000000 */
[----:B------:R-:W-:-:S02]  /*2290*/  USEL UR10, UR10, URZ, UP0 ;  /* 0x0000003f0a0a7287 */ /* 0x000fc40008000000 */
[----:B------:R-:W-:Y:S02]  /*22a0*/  USEL UR11, UR11, URZ, UP1 ;  /* 0x0000003f0b0b7287 */ /* 0x000fe40008800000 */
[----:B------:R-:W-:Y:S01]  /*22b0*/  LOP3.LUT R5, R5, UR4, RZ, 0x3c, !PT ;  /* 0x0000000405057c12 */ /* 0x000fe2000f8e3cff */
[----:B------:R-:W-:Y:S09]  /*22c0*/  @P1 BRA `(.L_x_27) ;  /* 0xfffffff8009c1947 */ /* 0x000ff2000383ffff */
.L_x_20:
[----:B01----:R-:W0:Y:S01]  /*22d0*/  LDC R0, c[0x0][0x28c] ;  /* 0x0000a300ff007b82 */ /* 0x003e220000000800 */
[----:B------:R1:W-:Y:S01]  /*22e0*/  SYNCS.ARRIVE.TRANS64.A1T0 RZ, [R99+UR50], RZ ;  /* 0x000000ff63ff79a7 */ /* 0x0003e20008100032 */
[----:B0-----:R-:W-:-:S13]  /*22f0*/  ISETP.GE.AND P1, PT, R0, 0x1, PT ;  /* 0x000000010000780c */ /* 0x001fda0003f26270 */
[----:B-1----:R-:W-:Y:S05]  /*2300*/  @!P1 BRA `(.L_x_28) ;  /* 0x0000000000309947 */ /* 0x002fea0003800000 */
[----:B------:R-:W-:Y:S05]  /*2310*/  @!P0 BRA `(.L_x_29) ;  /* 0x0000000000048947 */ /* 0x000fea0003800000 */
[----:B------:R-:W-:Y:S01]  /*2320*/  BPT.TRAP 0x1 ;  /* 0x000000040000795c */ /* 0x000fe20000300000 */
.L_x_29:
[----:B------:R-:W-:Y:S02]  /*2330*/  UIADD3 UR4, UR46, UR45, URZ ;  /* 0x0000002d2e047290 */ /* 0x000fe4000fffe03f */
[----:B------:R-:W-:Y:S02]  /*2340*/  UISETP.GT.U32.AND UP0, UPT, UR40, 0x1, UPT ;  /* 0x000000012800788c */ /* 0x000fe4000bf04070 */
[----:B------:R-:W-:-:S04]  /*2350*/  USHF.L.U32 UR4, UR4, 0x3, URZ ;  /* 0x0000000304047899 */ /* 0x000fc8000800063f */
[----:B------:R-:W-:Y:S01]  /*2360*/  ULOP3.LUT UR4, UR4, 0x18, URZ, 0xc0, !UPT ;  /* 0x0000001804047892 */ /* 0x000fe2000f8ec03f */
[----:B------:R-:W-:-:S03]  /*2370*/  PLOP3.LUT P0, PT, PT, PT, UP0, 0x80, 0x0 ;  /* 0x000000000000781c */ /* 0x000fc60003f0f008 */
[----:B------:R-:W-:-:S04]  /*2380*/  UIADD3 UR4, UR42, 0x20, UR4 ;  /* 0x000000202a047890 */ /* 0x000fc8000fffe004 */
[----:B------:R-:W-:-:S09]  /*2390*/  UPRMT UR4, URZ, 0x654, UR4 ;  /* 0x000006543f047896 */ /* 0x000fd20008000004 */
[----:B------:R-:W-:Y:S01]  /*23a0*/  SYNCS.ARRIVE.TRANS64.RED.A1T0 RZ, [UR4], RZ ;  /* 0x000000ffffff79a7 */ /* 0x000fe20008100404 */
[----:B------:R-:W-:Y:S05]  /*23b0*/  @P0 BRA `(.L_x_28) ;  /* 0x0000000000040947 */ /* 0x000fea0003800000 */
[----:B------:R-:W-:Y:S01]  /*23c0*/  BPT.TRAP 0x1 ;  /* 0x000000040000795c */ /* 0x000fe20000300000 */
.L_x_28:
[----:B------:R-:W-:Y:S02]  /*23d0*/  SHF.L.U32 R0, R98, 0x1f, RZ ;  /* 0x0000001f62007819 */ /* 0x000fe400000006ff */
[----:B------:R-:W-:Y:S02]  /*23e0*/  SHF.R.S32.HI R9, RZ, 0x1f, R19 ;  /* 0x0000001fff097819 */ /* 0x000fe40000011413 */
[----:B------:R-:W0:Y:S02]  /*23f0*/  SYNCS.PHASECHK.TRANS64.TRYWAIT P0, [R95+URZ+0x8], R0 ;  /* 0x000008005f0075a7 */ /* 0x000e24000800017f */
[----:B0-----:R-:W-:Y:S05]  /*2400*/  @!P0 BRA `(.L_x_30) ;  /* 0x0000005800708947 */ /* 0x001fea0003800000 */
.L_x_184:
[----:B------:R-:W-:Y:S01]  /*2410*/  ULDC.64 UR4, c[0x0][0x5d0] ;  /* 0x0001740000047ab9 */ /* 0x000fe20000000a00 */
[----:B------:R-:W-:Y:S01]  /*2420*/  ULDC UR6, c[0x0][0x284] ;  /* 0x0000a10000067ab9 */ /* 0x000fe20000000800 */
[----:B0-----:R-:W-:Y:S02]  /*2430*/  IMAD R0, R9, UR4, RZ ;  /* 0x0000000409007c24 */ /* 0x001fe4000f8e02ff */
[----:B------:R-:W-:Y:S02]  /*2440*/  IMAD.SHL.U32 R10, R2, 0x80, RZ ;  /* 0x00000080020a7824 */ /* 0x000fe400078e00ff */
[C---:B------:R-:W-:Y:S02]  /*2450*/  IMAD R5, R19.reuse, UR5, R0 ;  /* 0x0000000513057c24 */ /* 0x040fe4000f8e0200 */
[----:B------:R-:W-:Y:S01]  /*2460*/  IMAD.SHL.U32 R0, R18, 0x40, RZ ;  /* 0x0000004012007824 */ /* 0x000fe200078e00ff */
[----:B------:R-:W-:Y:S01]  /*2470*/  SHF.R.S32.HI R11, RZ, 0x1f, R10 ;  /* 0x0000001fff0b7819 */ /* 0x000fe2000001140a */
[----:B------:R-:W-:Y:S01]  /*2480*/  IMAD.WIDE.U32 R2, R19, UR4, R90 ;  /* 0x0000000413027c25 */ /* 0x000fe2000f8e005a */
[----:B------:R-:W-:-:S02]  /*2490*/  ULDC.64 UR4, c[0x0][0x5c8] ;  /* 0x0001720000047ab9 */ /* 0x000fc40000000a00 */
[----:B------:R-:W-:Y:S01]  /*24a0*/  ISETP.GE.AND P0, PT, R0, UR6, PT ;  /* 0x0000000600007c0c */ /* 0x000fe2000bf06270 */
[----:B------:R-:W-:Y:S01]  /*24b0*/  ULDC UR6, c[0x0][0x288] ;  /* 0x0000a20000067ab9 */ /* 0x000fe20000000800 */
[----:B------:R-:W-:Y:S01]  /*24c0*/  IADD3 R2, P1, R10, R2, RZ ;  /* 0x000000020a027210 */ /* 0x000fe20007f3e0ff */
[----:B------:R-:W-:Y:S01]  /*24d0*/  IMAD.WIDE R14, R18, 0x40, R88 ;  /* 0x00000040120e7825 */ /* 0x000fe200078e0258 */
[----:B------:R-:W-:Y:S02]  /*24e0*/  ISETP.GE.OR P0, PT, R10, UR6, P0 ;  /* 0x000000060a007c0c */ /* 0x000fe40008706670 */
[----:B------:R-:W-:Y:S01]  /*24f0*/  IADD3.X R3, R11, R3, R5, P1, !PT ;  /* 0x000000030b037210 */ /* 0x000fe20000ffe405 */
[----:B------:R-:W-:-:S04]  /*2500*/  IMAD R7, R15, UR4, RZ ;  /* 0x000000040f077c24 */ /* 0x000fc8000f8e02ff */
[C---:B------:R-:W-:Y:S02]  /*2510*/  IMAD R7, R14.reuse, UR5, R7 ;  /* 0x000000050e077c24 */ /* 0x040fe4000f8e0207 */
[----:B------:R-:W-:-:S04]  /*2520*/  IMAD.WIDE.U32 R20, R14, UR4, R2 ;  /* 0x000000040e147c25 */ /* 0x000fc8000f8e0002 */
[----:B------:R-:W-:Y:S05]  /*2530*/  @P0 BRA `(.L_x_31) ;  /* 0x0000003c00e00947 */ /* 0x000fea0003800000 */
[----:B-----5:R-:W-:Y:S01]  /*2540*/  FSETP.NEU.AND P1, PT, R23, RZ, PT ;  /* 0x000000ff1700720b */ /* 0x020fe20003f2d000 */
[----:B------:R-:W-:Y:S01]  /*2550*/  IMAD.IADD R18, R94, 0x1, -R10 ;  /* 0x000000015e127824 */ /* 0x000fe200078e0a0a */
[----:B------:R-:W-:Y:S01]  /*2560*/  BSSY B0, `(.L_x_31) ;  /* 0x00003f5000007945 */ /* 0x000fe20003800000 */
[----:B------:R-:W-:Y:S02]  /*2570*/  IMAD.IADD R0, R97, 0x1, -R0 ;  /* 0x0000000161007824 */ /* 0x000fe400078e0a00 */
[----:B------:R-:W-:Y:S01]  /*2580*/  IMAD.IADD R7, R21, 0x1, R7 ;  /* 0x0000000115077824 */ /* 0x000fe200078e0207 */
[----:B------:R-:W-:-:S04]  /*2590*/  ISETP.GT.AND P0, PT, R18, RZ, PT ;  /* 0x000000ff1200720c */ /* 0x000fc80003f04270 */
[----:B------:R-:W-:-:S03]  /*25a0*/  ISETP.GT.AND P2, PT, R0, RZ, P0 ;  /* 0x000000ff0000720c */ /* 0x000fc60000744270 */
[----:B------:R-:W-:Y:S10]  /*25b0*/  @!P1 BRA `(.L_x_32) ;  /* 0x0000002c00249947 */ /* 0x000ff40003800000 */
[----:B------:R-:W0:Y:S01]  /*25c0*/  LDC.64 R100, c[0x0][0x5b8] ;  /* 0x00016e00ff647b82 */ /* 0x000e220000000a00 */
[----:B------:R-:W-:-:S07]  /*25d0*/  ULDC.64 UR4, c[0x0][0x5c0] ;  /* 0x0001700000047ab9 */ /* 0x000fce0000000a00 */
[----:B------:R-:W1:Y:S08]  /*25e0*/  LDC.64 R104, c[0x0][0x5b0] ;  /* 0x00016c00ff687b82 */ /* 0x000e700000000a00 */
[----:B------:R-:W2:Y:S01]  /*25f0*/  LDC.64 R106, c[0x0][0x5a8] ;  /* 0x00016a00ff6a7b82 */ /* 0x000ea20000000a00 */
[-C--:B0-----:R-:W-:Y:S02]  /*2600*/  IMAD R4, R9, R100.reuse, RZ ;  /* 0x0000006409047224 */ /* 0x081fe400078e02ff */
[----:B------:R-:W-:-:S04]  /*2610*/  IMAD.WIDE.U32 R2, R19, R100, R90 ;  /* 0x0000006413027225 */ /* 0x000fc800078e005a */
[----:B------:R-:W-:Y:S01]  /*2620*/  IMAD R101, R19, R101, R4 ;  /* 0x0000006513657224 */ /* 0x000fe200078e0204 */
[----:B------:R-:W-:Y:S01]  /*2630*/  IADD3 R4, P1, R10, R2, RZ ;  /* 0x000000020a047210 */ /* 0x000fe20007f3e0ff */
[----:B-1----:R-:W-:-:S03]  /*2640*/  IMAD R2, R15, R104, RZ ;  /* 0x000000680f027224 */ /* 0x002fc600078e02ff */
[----:B------:R-:W-:Y:S01]  /*2650*/  IADD3.X R5, R11, R3, R101, P1, !PT ;  /* 0x000000030b057210 */ /* 0x000fe20000ffe465 */
[C---:B------:R-:W-:Y:S02]  /*2660*/  IMAD R103, R14.reuse, R105, R2 ;  /* 0x000000690e677224 */ /* 0x040fe400078e0202 */
[----:B------:R-:W-:-:S04]  /*2670*/  IMAD.WIDE.U32 R2, R14, R104, R4 ;  /* 0x000000680e027225 */ /* 0x000fc800078e0004 */
[----:B------:R-:W-:Y:S01]  /*2680*/  IMAD.IADD R3, R3, 0x1, R103 ;  /* 0x0000000103037824 */ /* 0x000fe200078e0267 */
[----:B--2---:R-:W-:-:S04]  /*2690*/  LEA R8, P1, R2, R106, 0x1 ;  /* 0x0000006a02087211 */ /* 0x004fc800078208ff */
[----:B------:R-:W-:-:S05]  /*26a0*/  LEA.HI.X R9, R2, R107, R3, 0x1, P1 ;  /* 0x0000006b02097211 */ /* 0x000fca00008f0c03 */
[----:B------:R-:W2:Y:S01]  /*26b0*/  @P2 LDG.E.LTC128B.U16 R21, desc[UR54][R8.64] ;  /* 0x0000003608152981 */ /* 0x000ea2000c1e1520 */
[----:B------:R-:W-:Y:S01]  /*26c0*/  IMAD.WIDE.U32 R2, R14, R104, R10 ;  /* 0x000000680e027225 */ /* 0x000fe200078e000a */
[----:B------:R-:W-:Y:S02]  /*26d0*/  BSSY B1, `(.L_x_33) ;  /* 0x0000015000017945 */ /* 0x000fe40003800000 */
[----:B------:R-:W-:-:S04]  /*26e0*/  IADD3 R12, P1, R90, R2, RZ ;  /* 0x000000025a0c7210 */ /* 0x000fc80007f3e0ff */
[----:B------:R-:W-:Y:S02]  /*26f0*/  IADD3.X R13, R91, R103, R3, P1, !PT ;  /* 0x000000675b0d7210 */ /* 0x000fe40000ffe403 */
[----:B------:R-:W-:Y:S01]  /*2700*/  LEA R6, P1, R20, UR4, 0x1 ;  /* 0x0000000414067c11 */ /* 0x000fe2000f8208ff */
[----:B------:R-:W-:-:S03]  /*2710*/  IMAD.WIDE.U32 R12, R19, R100, R12 ;  /* 0x00000064130c7225 */ /* 0x000fc600078e000c */
[----:B------:R-:W-:Y:S02]  /*2720*/  LEA.HI.X R7, R20, UR5, R7, 0x1, P1 ;  /* 0x0000000514077c11 */ /* 0x000fe400088f0c07 */
[----:B------:R-:W-:-:S04]  /*2730*/  ISETP.GT.AND P1, PT, R18, 0x1, PT ;  /* 0x000000011200780c */ /* 0x000fc80003f24270 */
[----:B------:R-:W-:Y:S01]  /*2740*/  ISETP.GT.AND P3, PT, R0, RZ, P1 ;  /* 0x000000ff0000720c */ /* 0x000fe20000f64270 */
[----:B--2---:R-:W-:-:S05]  /*2750*/  HADD2.F32 R2, -RZ, R21.H0_H0 ;  /* 0x20000015ff027230 */ /* 0x004fca0000004100 */
[----:B------:R-:W-:Y:S01]  /*2760*/  FMUL R3, R2, R23 ;  /* 0x0000001702037220 */ /* 0x000fe20000400000 */
[----:B------:R-:W-:-:S03]  /*2770*/  LEA R2, P4, R12, R106, 0x1 ;  /* 0x0000006a0c027211 */ /* 0x000fc600078808ff */
[----:B------:R-:W-:-:S05]  /*2780*/  FFMA R3, R24, R22, R3 ;  /* 0x0000001618037223 */ /* 0x000fca0000000003 */
[----:B------:R-:W-:Y:S01]  /*2790*/  F2FP.F16.F32.PACK_AB R8, RZ, R3 ;  /* 0x00000003ff08723e */ /* 0x000fe200000000ff */
[----:B------:R-:W-:-:S03]  /*27a0*/  IMAD.IADD R3, R101, 0x1, R13 ;  /* 0x0000000165037824 */ /* 0x000fc600078e020d */
[----:B------:R-:W-:Y:S01]  /*27b0*/  PRMT R9, R8, 0x7610, R9 ;  /* 0x0000761008097816 */ /* 0x000fe20000000009 */
[----:B------:R-:W-:Y:S01]  /*27c0*/  IMAD.SHL.U32 R8, R104, 0x8, RZ ;  /* 0x0000000868087824 */ /* 0x000fe200078e00ff */
[----:B------:R-:W-:-:S03]  /*27d0*/  LEA.HI.X R3, R12, R107, R3, 0x1, P4 ;  /* 0x0000006b0c037211 */ /* 0x000fc600020f0c03 */
[----:B------:R0:W-:Y:S02]  /*27e0*/  @P2 STG.E.U16 desc[UR54][R6.64], R9 ;  /* 0x0000000906002986 */ /* 0x0001e4000c101536 */
[----:B0-----:R-:W-:Y:S01]  /*27f0*/  SHF.L.U64.HI R9, R104, 0x3, R105 ;  /* 0x0000000368097819 */ /* 0x001fe20000010269 */
[----:B------:R-:W-:Y:S06]  /*2800*/  @!P3 BRA `(.L_x_34) ;  /* 0x000000000004b947 */ /* 0x000fec0003800000 */
[----:B------:R0:W5:Y:S02]  /*2810*/  LDG.E.LTC128B.U16 R21, desc[UR54][R2.64+0x2] ;  /* 0x0000023602157981 */ /* 0x000164000c1e1520 */
.L_x_34:
[----:B------:R-:W-:Y:S05]  /*2820*/  BSYNC B1 ;  /* 0x0000000000017941 */ /* 0x000fea0003800000 */
.L_x_33:
[----:B------:R-:W-:Y:S01]  /*2830*/  IMAD.WIDE.U32 R8, R14, R104, R8 ;  /* 0x000000680e087225 */ /* 0x000fe200078e0008 */
[----:B------:R-:W-:-:S03]  /*2840*/  ISETP.GT.AND P0, PT, R0, 0x8, P0 ;  /* 0x000000080000780c */ /* 0x000fc60000704270 */
[----:B-----5:R-:W-:Y:S01]  /*2850*/  HADD2.F32 R12, -RZ, R21.H0_H0 ;  /* 0x20000015ff0c7230 */ /* 0x020fe20000004100 */
[----:B------:R-:W-:Y:S01]  /*2860*/  IADD3 R4, P2, R4, R8, RZ ;  /* 0x0000000804047210 */ /* 0x000fe20007f5e0ff */
[----:B------:R-:W-:-:S03]  /*2870*/  IMAD.IADD R103, R103, 0x1, R9 ;  /* 0x0000000167677824 */ /* 0x000fc600078e0209 */
[----:B------:R-:W-:Y:S01]  /*2880*/  FMUL R12, R12, R23 ;  /* 0x000000170c0c7220 */ /* 0x000fe20000400000 */
[----:B------:R-:W-:-:S03]  /*2890*/  IMAD.X R5, R103, 0x1, R5, P2 ;  /* 0x0000000167057824 */ /* 0x000fc600010e0605 */
[----:B------:R-:W-:Y:S01]  /*28a0*/  FFMA R25, R25, R22, R12 ;  /* 0x0000001619197223 */ /* 0x000fe2000000000c */
[----:B------:R-:W-:-:S04]  /*28b0*/  LEA R12, P2, R4, R106, 0x1 ;  /* 0x0000006a040c7211 */ /* 0x000fc800078408ff */
[----:B------:R-:W-:Y:S01]  /*28c0*/  LEA.HI.X R13, R4, R107, R5, 0x1, P2 ;  /* 0x0000006b040d7211 */ /* 0x000fe200010f0c05 */
[----:B------:R-:W-:Y:S01]  /*28d0*/  @P3 IMAD.MOV.U32 R4, RZ, RZ, R6 ;  /* 0x000000ffff043224 */ /* 0x000fe200078e0006 */
[----:B------:R-:W-:Y:S01]  /*28e0*/  F2FP.F16.F32.PACK_AB R25, RZ, R25 ;  /* 0x00000019ff19723e */ /* 0x000fe200000000ff */
[----:B------:R-:W-:-:S05]  /*28f0*/  @P3 IMAD.MOV.U32 R5, RZ, RZ, R7 ;  /* 0x000000ffff053224 */ /* 0x000fca00078e0007 */
[----:B------:R1:W-:Y:S04]  /*2900*/  @P3 STG.E.U16 desc[UR54][R4.64+0x2], R25 ;  /* 0x0000021904003986 */ /* 0x0003e8000c101536 */
[----:B------:R-:W2:Y:S01]  /*2910*/  @P0 LDG.E.LTC128B.U16 R21, desc[UR54][R12.64] ;  /* 0x000000360c150981 */ /* 0x000ea2000c1e1520 */
[----:B------:R-:W-:Y:S01]  /*2920*/  IADD3 R10, P2, P3, R90, R8, R10 ;  /* 0x000000085a0a7210 */ /* 0x000fe20007b5e00a */
[----:B------:R-:W-:Y:S01]  /*2930*/  BSSY B1, `(.L_x_35) ;  /* 0x0000011000017945 */ /* 0x000fe20003800000 */
[----:B------:R-:W-:Y:S02]  /*2940*/  SHF.L.U64.HI R15, R93, 0x1, R92 ;  /* 0x000000015d0f7819 */ /* 0x000fe4000001025c */
[----:B------:R-:W-:Y:S02]  /*2950*/  IADD3.X R11, R91, R103, R11, P2, P3 ;  /* 0x000000675b0b7210 */ /* 0x000fe400017e640b */
[----:B------:R-:W-:Y:S01]  /*2960*/  ISETP.GT.AND P1, PT, R0, 0x8, P1 ;  /* 0x000000080000780c */ /* 0x000fe20000f24270 */
[----:B------:R-:W-:-:S04]  /*2970*/  IMAD.WIDE.U32 R10, R19, R100, R10 ;  /* 0x00000064130a7225 */ /* 0x000fc800078e000a */
[----:B------:R-:W-:Y:S01]  /*2980*/  IMAD.IADD R11, R101, 0x1, R11 ;  /* 0x00000001650b7824 */ /* 0x000fe200078e020b */
[----:B-1----:R-:W-:-:S04]  /*2990*/  LEA R4, P3, R10, R106, 0x1 ;  /* 0x0000006a0a047211 */ /* 0x002fc800078608ff */
[----:B------:R-:W-:Y:S01]  /*29a0*/  LEA.HI.X R5, R10, R107, R11, 0x1, P3 ;  /* 0x0000006b0a057211 */ /* 0x000fe200018f0c0b */
[----:B--2---:R-:W-:-:S05]  /*29b0*/  HADD2.F32 R8, -RZ, R21.H0_H0 ;  /* 0x20000015ff087230 */ /* 0x004fca0000004100 */
[----:B------:R-:W-:Y:S01]  /*29c0*/  FMUL R9, R8, R23 ;  /* 0x0000001708097220 */ /* 0x000fe20000400000 */
[----:B------:R-:W-:-:S03]  /*29d0*/  LEA R8, P2, R93, R6, 0x1 ;  /* 0x000000065d087211 */ /* 0x000fc600078408ff */
[----:B------:R-:W-:-:S05]  /*29e0*/  FFMA R9, R26, R22, R9 ;  /* 0x000000161a097223 */ /* 0x000fca0000000009 */
[----:B------:R-:W-:Y:S01]  /*29f0*/  F2FP.F16.F32.PACK_AB R12, RZ, R9 ;  /* 0x00000009ff0c723e */ /* 0x000fe200000000ff */
[----:B------:R-:W-:-:S05]  /*2a00*/  IMAD.X R9, R15, 0x1, R7, P2 ;  /* 0x000000010f097824 */ /* 0x000fca00010e0607 */
[----:B------:R1:W-:Y:S01]  /*2a10*/  @P0 STG.E.U16 desc[UR54][R8.64], R12 ;  /* 0x0000000c08000986 */ /* 0x0003e2000c101536 */
[----:B------:R-:W-:Y:S05]  /*2a20*/  @!P1 BRA `(.L_x_36) ;  /* 0x0000000000049947 */ /* 0x000fea0003800000 */
[----:B------:R2:W5:Y:S02]  /*2a30*/  LDG.E.LTC128B.U16 R21, desc[UR54][R4.64+0x2] ;  /* 0x0000023604157981 */ /* 0x000564000c1e1520 */
.L_x_36:
[----:B------:R-:W-:Y:S05]  /*2a40*/  BSYNC B1 ;  /* 0x0000000000017941 */ /* 0x000fea0003800000 */
.L_x_35:
[----:B-----5:R-:W-:Y:S01]  /*2a50*/  HADD2.F32 R10, -RZ, R21.H0_H0 ;  /* 0x20000015ff0a7230 */ /* 0x020fe20000004100 */
[----:B------:R-:W-:Y:S01]  /*2a60*/  ISETP.GT.AND P0, PT, R18, 0x8, PT ;  /* 0x000000081200780c */ /* 0x000fe20003f04270 */
[----:B------:R-:W-:Y:S03]  /*2a70*/  BSSY B1, `(.L_x_37) ;  /* 0x0000008000017945 */ /* 0x000fe60003800000 */
[----:B------:R-:W-:Y:S01]  /*2a80*/  FMUL R10, R10, R23 ;  /* 0x000000170a0a7220 */ /* 0x000fe20000400000 */
[----:B------:R-:W-:-:S03]  /*2a90*/  ISETP.GT.AND P2, PT, R0, RZ, P0 ;  /* 0x000000ff0000720c */ /* 0x000fc60000744270 */
[----:B------:R-:W-:-:S05]  /*2aa0*/  FFMA R10, R27, R22, R10 ;  /* 0x000000161b0a7223 */ /* 0x000fca000000000a */
[----:B------:R-:W-:-:S05]  /*2ab0*/  F2FP.F16.F32.PACK_AB R10, RZ, R10 ;  /* 0x0000000aff0a723e */ /* 0x000fca00000000ff */
[----:B------:R3:W-:Y:S01]  /*2ac0*/  @P1 STG.E.U16 desc[UR54][R8.64+0x2], R10 ;  /* 0x0000020a08001986 */ /* 0x0007e2000c101536 */
[----:B------:R-:W-:Y:S05]  /*2ad0*/  @!P2 BRA `(.L_x_38) ;  /* 0x000000000004a947 */ /* 0x000fea0003800000 */
[----:B------:R4:W5:Y:S02]  /*2ae0*/  LDG.E.LTC128B.U16 R21, desc[UR54][R2.64+0x10] ;  /* 0x0000103602157981 */ /* 0x000964000c1e1520 */
.L_x_38:
[----:B------:R-:W-:Y:S05]  /*2af0*/  BSYNC B1 ;  /* 0x0000000000017941 */ /* 0x000fea0003800000 */
.L_x_37:
[----:B---3-5:R-:W-:Y:S01]  /*2b00*/  HADD2.F32 R10, -RZ, R21.H0_H0 ;  /* 0x20000015ff0a7230 */ /* 0x028fe20000004100 */
        /* <DEDUP_REMOVED lines=9> */
.L_x_40:
[----:B------:R-:W-:Y:S05]  /*2ba0*/  BSYNC B1 ;  /* 0x0000000000017941 */ /* 0x000fea0003800000 */
.L_x_39:
[----:B-----5:R-:W-:Y:S01]  /*2bb0*/  HADD2.F32 R10, -RZ, R21.H0_H0 ;  /* 0x20000015ff0a7230 */ /* 0x020fe20000004100 */
[----:B------:R-:W-:Y:S01]  /*2bc0*/  ISETP.GT.AND P0, PT, R0, 0x8, P0 ;  /* 0x000000080000780c */ /* 0x000fe20000704270 */
[----:B------:R-:W-:Y:S03]  /*2bd0*/  BSSY B1, `(.L_x_41) ;  /* 0x0000007000017945 */ /* 0x000fe60003800000 */
[----:B------:R-:W-:-:S04]  /*2be0*/  FMUL R10, R10, R23 ;  /* 0x000000170a0a7220 */ /* 0x000fc80000400000 */
[----:B------:R-:W-:-:S05]  /*2bf0*/  FFMA R10, R29, R22, R10 ;  /* 0x000000161d0a7223 */ /* 0x000fca000000000a */
[----:B------:R-:W-:-:S05]  /*2c00*/  F2FP.F16.F32.PACK_AB R10, RZ, R10 ;  /* 0x0000000aff0a723e */ /* 0x000fca00000000ff */
[----:B------:R0:W-:Y:S01]  /*2c10*/  @P3 STG.E.U16 desc[UR54][R6.64+0x12], R10 ;  /* 0x0000120a06003986 */ /* 0x0001e2000c101536 */
[----:B------:R-:W-:Y:S05]  /*2c20*/  @!P0 BRA `(.L_x_42) ;  /* 0x0000000000048947 */ /* 0x000fea0003800000 */
[----:B------:R0:W5:Y:S02]  /*2c30*/  LDG.E.LTC128B.U16 R21, desc[UR54][R4.64+0x10] ;  /* 0x0000103604157981 */ /* 0x000164000c1e1520 */
.L_x_42:
[----:B------:R-:W-:Y:S05]  /*2c40*/  BSYNC B1 ;  /* 0x0000000000017941 */ /* 0x000fea0003800000 */
.L_x_41:
[----:B0----5:R-:W-:Y:S01]  /*2c50*/  HADD2.F32 R10, -RZ, R21.H0_H0 ;  /* 0x20000015ff0a7230 */ /* 0x021fe20000004100 */
[----:B------:R-:W-:Y:S01]  /*2c60*/  ISETP.GT.AND P1, PT, R0, 0x8, P1 ;  /* 0x000000080000780c */ /* 0x000fe20000f24270 */
[----:B------:R-:W-:Y:S03]  /*2c70*/  BSSY B1, `(.L_x_43) ;  /* 0x0000007000017945 */ /* 0x000fe60003800000 */
[----:B---3--:R-:W-:-:S04]  /*2c80*/  FMUL R11, R10, R23 ;  /* 0x000000170a0b7220 */ /* 0x008fc80000400000 */
[----:B------:R-:W-:-:S05]  /*2c90*/  FFMA R11, R30, R22, R11 ;  /* 0x000000161e0b7223 */ /* 0x000fca000000000b */
[----:B------:R-:W-:-:S05]  /*2ca0*/  F2FP.F16.F32.PACK_AB R11, RZ, R11 ;  /* 0x0000000bff0b723e */ /* 0x000fca00000000ff */
[----:B------:R0:W-:Y:S01]  /*2cb0*/  @P0 STG.E.U16 desc[UR54][R8.64+0x10], R11 ;  /* 0x0000100b08000986 */ /* 0x0001e2000c101536 */
[----:B------:R-:W-:Y:S05]  /*2cc0*/  @!P1 BRA `(.L_x_44) ;  /* 0x0000000000049947 */ /* 0x000fea0003800000 */
[----:B------:R3:W5:Y:S02]  /*2cd0*/  LDG.E.LTC128B.U16 R21, desc[UR54][R4.64+0x12] ;  /* 0x0000123604157981 */ /* 0x000764000c1e1520 */
.L_x_44:
[----:B------:R-:W-:Y:S05]  /*2ce0*/  BSYNC B1 ;  /* 0x0000000000017941 */ /* 0x000fea0003800000 */
.L_x_43:
        /* <DEDUP_REMOVED lines=10> */
.L_x_46:
[----:B------:R-:W-:Y:S05]  /*2d90*/  BSYNC B1 ;  /* 0x0000000000017941 */ /* 0x000fea0003800000 */
.L_x_45:
[----:B0----5:R-:W-:Y:S01]  /*2da0*/  HADD2.F32 R10, -RZ, R21.H0_H0 ;  /* 0x20000015ff0a7230 */ /* 0x021fe20000004100 */
        /* <DEDUP_REMOVED lines=9> */
.L_x_48:
[----:B------:R-:W-:Y:S05]  /*2e40*/  BSYNC B1 ;  /* 0x0000000000017941 */ /* 0x000fea0003800000 */
.L_x_47:
        /* <DEDUP_REMOVED lines=9> */
.L_x_50:
[----:B------:R-:W-:Y:S05]  /*2ee0*/  BSYNC B1 ;  /* 0x0000000000017941 */ /* 0x000fea0003800000 */
.L_x_49:
[----:B0----5:R-:W-:Y:S01]  /*2ef0*/  HADD2.F32 R10, -RZ, R21.H0_H0 ;  /* 0x20000015ff0a7230 */ /* 0x021fe20000004100 */
        /* <DEDUP_REMOVED lines=8> */
.L_x_52:
[----:B------:R-:W-:Y:S05]  /*2f80*/  BSYNC B1 ;  /* 0x0000000000017941 */ /* 0x000fea0003800000 */
.L_x_51:
        /* <DEDUP_REMOVED lines=10> */
.L_x_54:
[----:B------:R-:W-:Y:S05]  /*3030*/  BSYNC B1 ;  /* 0x0000000000017941 */ /* 0x000fea0003800000 */
.L_x_53:
        /* <DEDUP_REMOVED lines=10> */
.L_x_56:
[----:B------:R-:W-:Y:S05]  /*30e0*/  BSYNC B1 ;  /* 0x0000000000017941 */ /* 0x000fea0003800000 */
.L_x_55:
        /* <DEDUP_REMOVED lines=9> */
.L_x_58:
[----:B------:R-:W-:Y:S05]  /*3180*/  BSYNC B1 ;  /* 0x0000000000017941 */ /* 0x000fea0003800000 */
.L_x_57:
        /* <DEDUP_REMOVED lines=9> */
.L_x_60:
[----:B------:R-:W-:Y:S05]  /*3220*/  BSYNC B1 ;  /* 0x0000000000017941 */ /* 0x000fea0003800000 */
.L_x_59:
        /* <DEDUP_REMOVED lines=10> */
.L_x_62:
[----:B------:R-:W-:Y:S05]  /*32d0*/  BSYNC B1 ;  /* 0x0000000000017941 */ /* 0x000fea0003800000 */
.L_x_61:
        /* <DEDUP_REMOVED lines=10> */
.L_x_64:
[----:B------:R-:W-:Y:S05]  /*3380*/  BSYNC B1 ;  /* 0x0000000000017941 */ /* 0x000fea0003800000 */
.L_x_63:
        /* <DEDUP_REMOVED lines=9> */
.L_x_66:
[----:B------:R-:W-:Y:S05]  /*3420*/  BSYNC B1 ;  /* 0x0000000000017941 */ /* 0x000fea0003800000 */
.L_x_65:
        /* <DEDUP_REMOVED lines=9> */
.L_x_68:
[----:B------:R-:W-:Y:S05]  /*34c0*/  BSYNC B1 ;  /* 0x0000000000017941 */ /* 0x000fea0003800000 */
.L_x_67:
        /* <DEDUP_REMOVED lines=10> */
.L_x_70:
[----:B------:R-:W-:Y:S05]  /*3570*/  BSYNC B1 ;  /* 0x0000000000017941 */ /* 0x000fea0003800000 */
.L_x_69:
        /* <DEDUP_REMOVED lines=10> */
.L_x_72:
[----:B------:R-:W-:Y:S05]  /*3620*/  BSYNC B1 ;  /* 0x0000000000017941 */ /* 0x000fea0003800000 */
.L_x_71:
        /* <DEDUP_REMOVED lines=9> */
.L_x_74:
[----:B------:R-:W-:Y:S05]  /*36c0*/  BSYNC B1 ;  /* 0x0000000000017941 */ /* 0x000fea0003800000 */
.L_x_73:
        /* <DEDUP_REMOVED lines=9> */
.L_x_76:
[----:B------:R-:W-:Y:S05]  /*3760*/  BSYNC B1 ;  /* 0x0000000000017941 */ /* 0x000fea0003800000 */
.L_x_75:
        /* <DEDUP_REMOVED lines=10> */
.L_x_78:
[----:B------:R-:W-:Y:S05]  /*3810*/  BSYNC B1 ;  /* 0x0000000000017941 */ /* 0x000fea0003800000 */
.L_x_77:
        /* <DEDUP_REMOVED lines=10> */
.L_x_80:
[----:B------:R-:W-:Y:S05]  /*38c0*/  BSYNC B1 ;  /* 0x0000000000017941 */ /* 0x000fea0003800000 */
.L_x_79:
        /* <DEDUP_REMOVED lines=9> */
.L_x_82:
[----:B------:R-:W-:Y:S05]  /*3960*/  BSYNC B1 ;  /* 0x0000000000017941 */ /* 0x000fea0003800000 */
.L_x_81:
        /* <DEDUP_REMOVED lines=9> */
.L_x_84:
[----:B------:R-:W-:Y:S05]  /*3a00*/  BSYNC B1 ;  /* 0x0000000000017941 */ /* 0x000fea0003800000 */
.L_x_83:
        /* <DEDUP_REMOVED lines=10> */
.L_x_86:
[----:B------:R-:W-:Y:S05]  /*3ab0*/  BSYNC B1 ;  /* 0x0000000000017941 */ /* 0x000fea0003800000 */
.L_x_85:
        /* <DEDUP_REMOVED lines=10> */
.L_x_88:
[----:B------:R-:W-:Y:S05]  /*3b60*/  BSYNC B1 ;  /* 0x0000000000017941 */ /* 0x000fea0003800000 */
.L_x_87:
        /* <DEDUP_REMOVED lines=9> */
.L_x_90:
[----:B------:R-:W-:Y:S05]  /*3c00*/  BSYNC B1 ;  /* 0x0000000000017941 */ /* 0x000fea0003800000 */
.L_x_89:
        /* <DEDUP_REMOVED lines=9> */
.L_x_92:
[----:B------:R-:W-:Y:S05]  /*3ca0*/  BSYNC B1 ;  /* 0x0000000000017941 */ /* 0x000fea0003800000 */
.L_x_91:
        /* <DEDUP_REMOVED lines=10> */
.L_x_94:
[----:B------:R-:W-:Y:S05]  /*3d50*/  BSYNC B1 ;  /* 0x0000000000017941 */ /* 0x000fea0003800000 */
.L_x_93:
        /* <DEDUP_REMOVED lines=10> */
.L_x_96:
[----:B------:R-:W-:Y:S05]  /*3e00*/  BSYNC B1 ;  /* 0x0000000000017941 */ /* 0x000fea0003800000 */
.L_x_95:
        /* <DEDUP_REMOVED lines=9> */
.L_x_98:
[----:B------:R-:W-:Y:S05]  /*3ea0*/  BSYNC B1 ;  /* 0x0000000000017941 */ /* 0x000fea0003800000 */
.L_x_97:
        /* <DEDUP_REMOVED lines=9> */
.L_x_100:
[----:B------:R-:W-:Y:S05]  /*3f40*/  BSYNC B1 ;  /* 0x0000000000017941 */ /* 0x000fea0003800000 */
.L_x_99:
        /* <DEDUP_REMOVED lines=10> */
.L_x_102:
[----:B------:R-:W-:Y:S05]  /*3ff0*/  BSYNC B1 ;  /* 0x0000000000017941 */ /* 0x000fea0003800000 */
.L_x_101:
        /* <DEDUP_REMOVED lines=10> */
.L_x_104:
[----:B------:R-:W-:Y:S05]  /*40a0*/  BSYNC B1 ;  /* 0x0000000000017941 */ /* 0x000fea0003800000 */
.L_x_103:
        /* <DEDUP_REMOVED lines=9> */
.L_x_106:
[----:B------:R-:W-:Y:S05]  /*4140*/  BSYNC B1 ;  /* 0x0000000000017941 */ /* 0x000fea0003800000 */
.L_x_105:
        /* <DEDUP_REMOVED lines=9> */
.L_x_108:
[----:B------:R-:W-:Y:S05]  /*41e0*/  BSYNC B1 ;  /* 0x0000000000017941 */ /* 0x000fea0003800000 */
.L_x_107:
        /* <DEDUP_REMOVED lines=10> */
.L_x_110:
[----:B------:R-:W-:Y:S05]  /*4290*/  BSYNC B1 ;  /* 0x0000000000017941 */ /* 0x000fea0003800000 */
.L_x_109:
        /* <DEDUP_REMOVED lines=10> */
.L_x_112:
[----:B------:R-:W-:Y:S05]  /*4340*/  BSYNC B1 ;  /* 0x0000000000017941 */ /* 0x000fea0003800000 */
.L_x_111:
        /* <DEDUP_REMOVED lines=9> */
.L_x_114:
[----:B------:R-:W-:Y:S05]  /*43e0*/  BSYNC B1 ;  /* 0x0000000000017941 */ /* 0x000fea0003800000 */
.L_x_113:
        /* <DEDUP_REMOVED lines=9> */
.L_x_116:
[----:B------:R-:W-:Y:S05]  /*4480*/  BSYNC B1 ;  /* 0x0000000000017941 */ /* 0x000fea0003800000 */
.L_x_115:
        /* <DEDUP_REMOVED lines=10> */
.L_x_118:
[----:B------:R-:W-:Y:S05]  /*4530*/  BSYNC B1 ;  /* 0x0000000000017941 */ /* 0x000fea0003800000 */
.L_x_117:
        /* <DEDUP_REMOVED lines=10> */
.L_x_120:
[----:B------:R-:W-:Y:S05]  /*45e0*/  BSYNC B1 ;  /* 0x0000000000017941 */ /* 0x000fea0003800000 */
.L_x_119:
        /* <DEDUP_REMOVED lines=9> */
.L_x_122:
[----:B------:R-:W-:Y:S05]  /*4680*/  BSYNC B1 ;  /* 0x0000000000017941 */ /* 0x000fea0003800000 */
.L_x_121:
        /* <DEDUP_REMOVED lines=9> */
.L_x_124:
[----:B------:R-:W-:Y:S05]  /*4720*/  BSYNC B1 ;  /* 0x0000000000017941 */ /* 0x000fea0003800000 */
.L_x_123:
        /* <DEDUP_REMOVED lines=10> */
.L_x_126:
[----:B------:R-:W-:Y:S05]  /*47d0*/  BSYNC B1 ;  /* 0x0000000000017941 */ /* 0x000fea0003800000 */
.L_x_125:
        /* <DEDUP_REMOVED lines=10> */
.L_x_128:
[----:B------:R-:W-:Y:S05]  /*4880*/  BSYNC B1 ;  /* 0x0000000000017941 */ /* 0x000fea0003800000 */
.L_x_127:
        /* <DEDUP_REMOVED lines=9> */
.L_x_130:
[----:B------:R-:W-:Y:S05]  /*4920*/  BSYNC B1 ;  /* 0x0000000000017941 */ /* 0x000fea0003800000 */
.L_x_129:
        /* <DEDUP_REMOVED lines=9> */
.L_x_132:
[----:B------:R-:W-:Y:S05]  /*49c0*/  BSYNC B1 ;  /* 0x0000000000017941 */ /* 0x000fea0003800000 */
.L_x_131:
        /* <DEDUP_REMOVED lines=10> */
.L_x_134:
[----:B------:R-:W-:Y:S05]  /*4a70*/  BSYNC B1 ;  /* 0x0000000000017941 */ /* 0x000fea0003800000 */
.L_x_133:
        /* <DEDUP_REMOVED lines=10> */
.L_x_136:
[----:B------:R-:W-:Y:S05]  /*4b20*/  BSYNC B1 ;  /* 0x0000000000017941 */ /* 0x000fea0003800000 */
.L_x_135:
        /* <DEDUP_REMOVED lines=9> */
.L_x_138:
[----:B------:R-:W-:Y:S05]  /*4bc0*/  BSYNC B1 ;  /* 0x0000000000017941 */ /* 0x000fea0003800000 */
.L_x_137:
        /* <DEDUP_REMOVED lines=9> */
.L_x_140:
[----:B------:R-:W-:Y:S05]  /*4c60*/  BSYNC B1 ;  /* 0x0000000000017941 */ /* 0x000fea0003800000 */
.L_x_139:
        /* <DEDUP_REMOVED lines=10> */
.L_x_142:
[----:B------:R-:W-:Y:S05]  /*4d10*/  BSYNC B1 ;  /* 0x0000000000017941 */ /* 0x000fea0003800000 */
.L_x_141:
        /* <DEDUP_REMOVED lines=10> */
.L_x_144:
[----:B------:R-:W-:Y:S05]  /*4dc0*/  BSYNC B1 ;  /* 0x0000000000017941 */ /* 0x000fea0003800000 */
.L_x_143:
        /* <DEDUP_REMOVED lines=9> */
.L_x_146:
[----:B------:R-:W-:Y:S05]  /*4e60*/  BSYNC B1 ;  /* 0x0000000000017941 */ /* 0x000fea0003800000 */
.L_x_145:
        /* <DEDUP_REMOVED lines=9> */
.L_x_148:
[----:B------:R-:W-:Y:S05]  /*4f00*/  BSYNC B1 ;  /* 0x0000000000017941 */ /* 0x000fea0003800000 */
.L_x_147:
        /* <DEDUP_REMOVED lines=10> */
.L_x_150:
[----:B------:R-:W-:Y:S05]  /*4fb0*/  BSYNC B1 ;  /* 0x0000000000017941 */ /* 0x000fea0003800000 */
.L_x_149:
        /* <DEDUP_REMOVED lines=10> */
.L_x_152:
[----:B------:R-:W-:Y:S05]  /*5060*/  BSYNC B1 ;  /* 0x0000000000017941 */ /* 0x000fea0003800000 */
.L_x_151:
[----:B0---45:R-:W-:Y:S01]  /*5070*/  HADD2.F32 R2, -RZ, R21.H0_H0 ;  /* 0x20000015ff027230 */ /* 0x031fe20000004100 */
        /* <DEDUP_REMOVED lines=8> */
.L_x_154:
[----:B------:R-:W-:Y:S05]  /*5100*/  BSYNC B1 ;  /* 0x0000000000017941 */ /* 0x000fea0003800000 */
.L_x_153:
[----:B0----5:R-:W-:Y:S01]  /*5110*/  HADD2.F32 R2, -RZ, R21.H0_H0 ;  /* 0x20000015ff027230 */ /* 0x021fe20000004100 */
[----:B------:R-:W-:Y:S01]  /*5120*/  ISETP.GT.AND P1, PT, R0, 0x8, P1 ;  /* 0x000000080000780c */ /* 0x000fe20000f24270 */
[----:B------:R-:W-:Y:S03]  /*5130*/  BSSY B1, `(.L_x_155) ;  /* 0x000000a000017945 */ /* 0x000fe60003800000 */
[----:B------:R-:W-:Y:S01]  /*5140*/  FMUL R3, R2, R23 ;  /* 0x0000001702037220 */ /* 0x000fe20000400000 */
[----:B------:R-:W-:-:S03]  /*5150*/  @P0 IMAD.MOV.U32 R2, RZ, RZ, R8 ;  /* 0x000000ffff020224 */ /* 0x000fc600078e0008 */
[----:B------:R-:W-:-:S05]  /*5160*/  FFMA R3, R86, R22, R3 ;  /* 0x0000001656037223 */ /* 0x000fca0000000003 */
[----:B------:R-:W-:-:S04]  /*5170*/  F2FP.F16.F32.PACK_AB R3, RZ, R3 ;  /* 0x00000003ff03723e */ /* 0x000fc800000000ff */
[----:B------:R-:W-:Y:S01]  /*5180*/  PRMT R6, R3, 0x7610, R6 ;  /* 0x0000761003067816 */ /* 0x000fe20000000006 */
[----:B------:R-:W-:-:S05]  /*5190*/  @P0 IMAD.MOV.U32 R3, RZ, RZ, R9 ;  /* 0x000000ffff030224 */ /* 0x000fca00078e0009 */
[----:B------:R0:W-:Y:S01]  /*51a0*/  @P0 STG.E.U16 desc[UR54][R2.64+0xf0], R6 ;  /* 0x0000f00602000986 */ /* 0x0001e2000c101536 */
[----:B------:R-:W-:Y:S05]  /*51b0*/  @!P1 BRA `(.L_x_156) ;  /* 0x0000000000049947 */ /* 0x000fea0003800000 */
[----:B------:R0:W5:Y:S02]  /*51c0*/  LDG.E.LTC128B.U16 R21, desc[UR54][R4.64+0xf2] ;  /* 0x0000f23604157981 */ /* 0x000164000c1e1520 */
.L_x_156:
[----:B------:R-:W-:Y:S05]  /*51d0*/  BSYNC B1 ;  /* 0x0000000000017941 */ /* 0x000fea0003800000 */
.L_x_155:
[----:B------:R-:W-:Y:S05]  /*51e0*/  @!P1 BRA `(.L_x_157) ;  /* 0x0000001000b09947 */ /* 0x000fea0003800000 */
[----:B-----5:R-:W-:-:S05]  /*51f0*/  HADD2.F32 R0, -RZ, R21.H0_H0 ;  /* 0x20000015ff007230 */ /* 0x020fca0000004100 */
[----:B------:R-:W-:-:S04]  /*5200*/  FMUL R0, R0, R23 ;  /* 0x0000001700007220 */ /* 0x000fc80000400000 */
[----:B------:R-:W-:-:S05]  /*5210*/  FFMA R0, R87, R22, R0 ;  /* 0x0000001657007223 */ /* 0x000fca0000000000 */
[----:B------:R-:W-:-:S05]  /*5220*/  F2FP.F16.F32.PACK_AB R0, RZ, R0 ;  /* 0x00000000ff00723e */ /* 0x000fca00000000ff */
[----:B------:R0:W-:Y:S01]  /*5230*/  STG.E.U16 desc[UR54][R8.64+0xf2], R0 ;  /* 0x0000f20008007986 */ /* 0x0001e2000c101536 */
[----:B------:R-:W-:Y:S05]  /*5240*/  BRA `(.L_x_157) ;  /* 0x0000001000987947 */ /* 0x000fea0003800000 */
.L_x_32:
[----:B------:R-:W-:Y:S01]  /*5250*/  ISETP.GT.AND P3, PT, R18, 0x1, PT ;  /* 0x000000011200780c */ /* 0x000fe20003f64270 */
[----:B------:R-:W-:Y:S01]  /*5260*/  ULDC.64 UR4, c[0x0][0x5c0] ;  /* 0x0001700000047ab9 */ /* 0x000fe20000000a00 */
[-C--:B------:R-:W-:Y:S01]  /*5270*/  FMUL R24, R24, R22.reuse ;  /* 0x0000001618187220 */ /* 0x080fe20000400000 */
[-C--:B------:R-:W-:Y:S01]  /*5280*/  FMUL R25, R25, R22.reuse ;  /* 0x0000001619197220 */ /* 0x080fe20000400000 */
[----:B------:R-:W-:Y:S01]  /*5290*/  ISETP.GT.AND P1, PT, R0, RZ, P3 ;  /* 0x000000ff0000720c */ /* 0x000fe20001f24270 */
[-C--:B------:R-:W-:Y:S01]  /*52a0*/  FMUL R26, R26, R22.reuse ;  /* 0x000000161a1a7220 */ /* 0x080fe20000400000 */
[----:B------:R-:W-:Y:S01]  /*52b0*/  LEA R2, P4, R20, UR4, 0x1 ;  /* 0x0000000414027c11 */ /* 0x000fe2000f8808ff */
[----:B------:R-:W-:Y:S01]  /*52c0*/  FMUL R27, R27, R22 ;  /* 0x000000161b1b7220 */ /* 0x000fe20000400000 */
[----:B------:R-:W-:Y:S01]  /*52d0*/  F2FP.F16.F32.PACK_AB R24, RZ, R24 ;  /* 0x00000018ff18723e */ /* 0x000fe200000000ff */
[-C--:B------:R-:W-:Y:S01]  /*52e0*/  FMUL R28, R28, R22.reuse ;  /* 0x000000161c1c7220 */ /* 0x080fe20000400000 */
[----:B------:R-:W-:Y:S01]  /*52f0*/  LEA.HI.X R3, R20, UR5, R7, 0x1, P4 ;  /* 0x0000000514037c11 */ /* 0x000fe2000a0f0c07 */
[-C--:B------:R-:W-:Y:S01]  /*5300*/  FMUL R29, R29, R22.reuse ;  /* 0x000000161d1d7220 */ /* 0x080fe20000400000 */
[----:B------:R-:W-:Y:S01]  /*5310*/  F2FP.F16.F32.PACK_AB R25, RZ, R25 ;  /* 0x00000019ff19723e */ /* 0x000fe200000000ff */
[-C--:B------:R-:W-:Y:S01]  /*5320*/  FMUL R30, R30, R22.reuse ;  /* 0x000000161e1e7220 */ /* 0x080fe20000400000 */
[----:B------:R-:W-:Y:S01]  /*5330*/  SHF.L.U64.HI R5, R93, 0x1, R92 ;  /* 0x000000015d057819 */ /* 0x000fe2000001025c */
[----:B------:R-:W-:Y:S01]  /*5340*/  @P2 STG.E.U16 desc[UR54][R2.64], R24 ;  /* 0x0000001802002986 */ /* 0x000fe2000c101536 */
[----:B------:R-:W-:Y:S01]  /*5350*/  ISETP.GT.AND P2, PT, R0, 0x8, P0 ;  /* 0x000000080000780c */ /* 0x000fe20000744270 */
[----:B------:R-:W-:Y:S01]  /*5360*/  FMUL R31, R31, R22 ;  /* 0x000000161f1f7220 */ /* 0x000fe20000400000 */
[----:B------:R-:W-:Y:S01]  /*5370*/  LEA R4, P5, R93, R2, 0x1 ;  /* 0x000000025d047211 */ /* 0x000fe200078a08ff */
[----:B------:R-:W-:Y:S01]  /*5380*/  @P1 STG.E.U16 desc[UR54][R2.64+0x2], R25 ;  /* 0x0000021902001986 */ /* 0x000fe2000c101536 */
[----:B------:R-:W-:Y:S01]  /*5390*/  ISETP.GT.AND P1, PT, R18, 0x8, PT ;  /* 0x000000081200780c */ /* 0x000fe20003f24270 */
[-C--:B------:R-:W-:Y:S01]  /*53a0*/  FMUL R32, R32, R22.reuse ;  /* 0x0000001620207220 */ /* 0x080fe20000400000 */
[----:B------:R-:W-:Y:S01]  /*53b0*/  ISETP.GT.AND P3, PT, R0, 0x8, P3 ;  /* 0x000000080000780c */ /* 0x000fe20001f64270 */
[----:B------:R-:W-:Y:S01]  /*53c0*/  IMAD.X R5, R5, 0x1, R3, P5 ;  /* 0x0000000105057824 */ /* 0x000fe200028e0603 */
[----:B------:R-:W-:Y:S01]  /*53d0*/  ISETP.GT.AND P0, PT, R18, 0x9, PT ;  /* 0x000000091200780c */ /* 0x000fe20003f04270 */
[-C--:B------:R-:W-:Y:S01]  /*53e0*/  FMUL R33, R33, R22.reuse ;  /* 0x0000001621217220 */ /* 0x080fe20000400000 */
[----:B------:R-:W-:Y:S01]  /*53f0*/  ISETP.GT.AND P4, PT, R0, RZ, P1 ;  /* 0x000000ff0000720c */ /* 0x000fe20000f84270 */
[-C--:B------:R-:W-:Y:S01]  /*5400*/  FMUL R34, R34, R22.reuse ;  /* 0x0000001622227220 */ /* 0x080fe20000400000 */
[----:B------:R-:W-:Y:S01]  /*5410*/  ISETP.GT.AND P5, PT, R0, RZ, P0 ;  /* 0x000000ff0000720c */ /* 0x000fe200007a4270 */
[----:B------:R-:W-:Y:S01]  /*5420*/  FMUL R35, R35, R22 ;  /* 0x0000001623237220 */ /* 0x000fe20000400000 */
[----:B------:R-:W-:Y:S01]  /*5430*/  F2FP.F16.F32.PACK_AB R26, RZ, R26 ;  /* 0x0000001aff1a723e */ /* 0x000fe200000000ff */
[-C--:B------:R-:W-:Y:S01]  /*5440*/  FMUL R36, R36, R22.reuse ;  /* 0x0000001624247220 */ /* 0x080fe20000400000 */
[----:B------:R-:W-:Y:S01]  /*5450*/  F2FP.F16.F32.PACK_AB R27, RZ, R27 ;  /* 0x0000001bff1b723e */ /* 0x000fe200000000ff */
[----:B------:R-:W-:Y:S01]  /*5460*/  FMUL R37, R37, R22 ;  /* 0x0000001625257220 */ /* 0x000fe20000400000 */
[----:B------:R-:W-:Y:S01]  /*5470*/  F2FP.F16.F32.PACK_AB R28, RZ, R28 ;  /* 0x0000001cff1c723e */ /* 0x000fe200000000ff */
[----:B------:R-:W-:Y:S01]  /*5480*/  @P2 STG.E.U16 desc[UR54][R4.64], R26 ;  /* 0x0000001a04002986 */ /* 0x000fe2000c101536 */
[----:B------:R-:W-:Y:S01]  /*5490*/  ISETP.GT.AND P1, PT, R0, 0x8, P1 ;  /* 0x000000080000780c */ /* 0x000fe20000f24270 */
[-C--:B------:R-:W-:Y:S01]  /*54a0*/  FMUL R38, R38, R22.reuse ;  /* 0x0000001626267220 */ /* 0x080fe20000400000 */
[----:B------:R-:W-:Y:S01]  /*54b0*/  F2FP.F16.F32.PACK_AB R29, RZ, R29 ;  /* 0x0000001dff1d723e */ /* 0x000fe200000000ff */
[----:B------:R-:W-:Y:S01]  /*54c0*/  @P3 STG.E.U16 desc[UR54][R4.64+0x2], R27 ;  /* 0x0000021b04003986 */ /* 0x000fe2000c101536 */
[----:B------:R-:W-:Y:S01]  /*54d0*/  ISETP.GT.AND P3, PT, R18, 0x10, PT ;  /* 0x000000101200780c */ /* 0x000fe20003f64270 */
[-C--:B------:R-:W-:Y:S01]  /*54e0*/  FMUL R39, R39, R22.reuse ;  /* 0x0000001627277220 */ /* 0x080fe20000400000 */
[----:B------:R-:W-:Y:S01]  /*54f0*/  ISETP.GT.AND P2, PT, R0, 0x8, P0 ;  /* 0x000000080000780c */ /* 0x000fe20000744270 */
[----:B------:R-:W-:Y:S01]  /*5500*/  @P4 STG.E.U16 desc[UR54][R2.64+0x10], R28 ;  /* 0x0000101c02004986 */ /* 0x000fe2000c101536 */
[----:B------:R-:W-:Y:S01]  /*5510*/  ISETP.GT.AND P0, PT, R18, 0x11, PT ;  /* 0x000000111200780c */ /* 0x000fe20003f04270 */
[-C--:B------:R-:W-:Y:S01]  /*5520*/  FMUL R40, R40, R22.reuse ;  /* 0x0000001628287220 */ /* 0x080fe20000400000 */
[C---:B------:R-:W-:Y:S01]  /*5530*/  ISETP.GT.AND P4, PT, R0.reuse, RZ, P3 ;  /* 0x000000ff0000720c */ /* 0x040fe20001f84270 */
[----:B------:R-:W-:Y:S01]  /*5540*/  @P5 STG.E.U16 desc[UR54][R2.64+0x12], R29 ;  /* 0x0000121d02005986 */ /* 0x000fe2000c101536 */
        /* <DEDUP_REMOVED lines=153> */
[----:B------:R-:W-:Y:S01]  /*5ee0*/  FMUL R87, R87, R22 ;  /* 0x0000001657577220 */ /* 0x000fe20000400000 */
[----:B------:R-:W-:Y:S01]  /*5ef0*/  ISETP.GT.AND P2, PT, R0, 0x8, P0 ;  /* 0x000000080000780c */ /* 0x000fe20000744270 */
[----:B------:R-:W-:Y:S01]  /*5f00*/  @P4 STG.E.U16 desc[UR54][R2.64+0x90], R60 ;  /* 0x0000903c02004986 */ /* 0x000fe2000c101536 */
[----:B------:R-:W-:-:S02]  /*5f10*/  ISETP.GT.AND P0, PT, R18, 0x51, PT ;  /* 0x000000511200780c */ /* 0x000fc40003f04270 */
[C---:B------:R-:W-:Y:S01]  /*5f20*/  ISETP.GT.AND P4, PT, R0.reuse, RZ, P3 ;  /* 0x000000ff0000720c */ /* 0x040fe20001f84270 */
[----:B------:R-:W-:Y:S01]  /*5f30*/  @P5 STG.E.U16 desc[UR54][R2.64+0x92], R61 ;  /* 0x0000923d02005986 */ /* 0x000fe2000c101536 */
[C---:B------:R-:W-:Y:S02]  /*5f40*/  ISETP.GT.AND P5, PT, R0.reuse, RZ, P0 ;  /* 0x000000ff0000720c */ /* 0x040fe400007a4270 */
[----:B------:R-:W-:Y:S02]  /*5f50*/  F2FP.F16.F32.PACK_AB R62, RZ, R62 ;  /* 0x0000003eff3e723e */ /* 0x000fe400000000ff */
[----:B------:R-:W-:Y:S02]  /*5f60*/  F2FP.F16.F32.PACK_AB R63, RZ, R63 ;  /* 0x0000003fff3f723e */ /* 0x000fe400000000ff */
[----:B------:R-:W-:Y:S01]  /*5f70*/  F2FP.F16.F32.PACK_AB R64, RZ, R64 ;  /* 0x00000040ff40723e */ /* 0x000fe200000000ff */
[----:B------:R-:W-:Y:S01]  /*5f80*/  @P1 STG.E.U16 desc[UR54][R4.64+0x90], R62 ;  /* 0x0000903e04001986 */ /* 0x000fe2000c101536 */
[----:B------:R-:W-:-:S02]  /*5f90*/  ISETP.GT.AND P1, PT, R0, 0x8, P3 ;  /* 0x000000080000780c */ /* 0x000fc40001f24270 */
[----:B------:R-:W-:Y:S01]  /*5fa0*/  F2FP.F16.F32.PACK_AB R65, RZ, R65 ;  /* 0x00000041ff41723e */ /* 0x000fe200000000ff */
[----:B------:R-:W-:Y:S01]  /*5fb0*/  @P2 STG.E.U16 desc[UR54][R4.64+0x92], R63 ;  /* 0x0000923f04002986 */ /* 0x000fe2000c101536 */
[----:B------:R-:W-:Y:S02]  /*5fc0*/  ISETP.GT.AND P2, PT, R18, 0x58, PT ;  /* 0x000000581200780c */ /* 0x000fe40003f44270 */
[----:B------:R-:W-:Y:S01]  /*5fd0*/  ISETP.GT.AND P0, PT, R0, 0x8, P0 ;  /* 0x000000080000780c */ /* 0x000fe20000704270 */
[----:B------:R-:W-:Y:S01]  /*5fe0*/  @P4 STG.E.U16 desc[UR54][R2.64+0xa0], R64 ;  /* 0x0000a04002004986 */ /* 0x000fe2000c101536 */
[----:B------:R-:W-:Y:S02]  /*5ff0*/  ISETP.GT.AND P3, PT, R18, 0x59, PT ;  /* 0x000000591200780c */ /* 0x000fe40003f64270 */
[C---:B------:R-:W-:Y:S01]  /*6000*/  ISETP.GT.AND P4, PT, R0.reuse, RZ, P2 ;  /* 0x000000ff0000720c */ /* 0x040fe20001784270 */
[----:B------:R-:W-:Y:S01]  /*6010*/  @P5 STG.E.U16 desc[UR54][R2.64+0xa2], R65 ;  /* 0x0000a24102005986 */ /* 0x000fe2000c101536 */
[----:B------:R-:W-:-:S02]  /*6020*/  ISETP.GT.AND P5, PT, R0, RZ, P3 ;  /* 0x000000ff0000720c */ /* 0x000fc40001fa4270 */
[----:B------:R-:W-:Y:S02]  /*6030*/  F2FP.F16.F32.PACK_AB R66, RZ, R66 ;  /* 0x00000042ff42723e */ /* 0x000fe400000000ff */
[----:B------:R-:W-:Y:S02]  /*6040*/  F2FP.F16.F32.PACK_AB R67, RZ, R67 ;  /* 0x00000043ff43723e */ /* 0x000fe400000000ff */
[----:B------:R-:W-:Y:S01]  /*6050*/  F2FP.F16.F32.PACK_AB R68, RZ, R68 ;  /* 0x00000044ff44723e */ /* 0x000fe200000000ff */
[----:B------:R-:W-:Y:S01]  /*6060*/  @P1 STG.E.U16 desc[UR54][R4.64+0xa0], R66 ;  /* 0x0000a04204001986 */ /* 0x000fe2000c101536 */
[C---:B------:R-:W-:Y:S02]  /*6070*/  ISETP.GT.AND P1, PT, R0.reuse, 0x8, P2 ;  /* 0x000000080000780c */ /* 0x040fe40001724270 */
[----:B------:R-:W-:Y:S01]  /*6080*/  F2FP.F16.F32.PACK_AB R69, RZ, R69 ;  /* 0x00000045ff45723e */ /* 0x000fe200000000ff */
[----:B------:R-:W-:Y:S01]  /*6090*/  @P0 STG.E.U16 desc[UR54][R4.64+0xa2], R67 ;  /* 0x0000a24304000986 */ /* 0x000fe2000c101536 */
[----:B------:R-:W-:-:S02]  /*60a0*/  ISETP.GT.AND P2, PT, R0, 0x8, P3 ;  /* 0x000000080000780c */ /* 0x000fc40001f44270 */
[C---:B------:R-:W-:Y:S01]  /*60b0*/  ISETP.GT.AND P3, PT, R18.reuse, 0x60, PT ;  /* 0x000000601200780c */ /* 0x040fe20003f64270 */
[----:B------:R-:W-:Y:S01]  /*60c0*/  @P4 STG.E.U16 desc[UR54][R2.64+0xb0], R68 ;  /* 0x0000b04402004986 */ /* 0x000fe2000c101536 */
[----:B------:R-:W-:Y:S02]  /*60d0*/  ISETP.GT.AND P0, PT, R18, 0x61, PT ;  /* 0x000000611200780c */ /* 0x000fe40003f04270 */
[C---:B------:R-:W-:Y:S01]  /*60e0*/  ISETP.GT.AND P4, PT, R0.reuse, RZ, P3 ;  /* 0x000000ff0000720c */ /* 0x040fe20001f84270 */
[----:B------:R-:W-:Y:S01]  /*60f0*/  @P5 STG.E.U16 desc[UR54][R2.64+0xb2], R69 ;  /* 0x0000b24502005986 */ /* 0x000fe2000c101536 */
[----:B------:R-:W-:Y:S02]  /*6100*/  ISETP.GT.AND P5, PT, R0, RZ, P0 ;  /* 0x000000ff0000720c */ /* 0x000fe400007a4270 */
[----:B------:R-:W-:Y:S02]  /*6110*/  F2FP.F16.F32.PACK_AB R70, RZ, R70 ;  /* 0x00000046ff46723e */ /* 0x000fe400000000ff */
[----:B------:R-:W-:-:S02]  /*6120*/  F2FP.F16.F32.PACK_AB R71, RZ, R71 ;  /* 0x00000047ff47723e */ /* 0x000fc400000000ff */
[----:B------:R-:W-:Y:S01]  /*6130*/  F2FP.F16.F32.PACK_AB R72, RZ, R72 ;  /* 0x00000048ff48723e */ /* 0x000fe200000000ff */
[----:B------:R-:W-:Y:S01]  /*6140*/  @P1 STG.E.U16 desc[UR54][R4.64+0xb0], R70 ;  /* 0x0000b04604001986 */ /* 0x000fe2000c101536 */
[----:B------:R-:W-:Y:S02]  /*6150*/  F2FP.F16.F32.PACK_AB R73, RZ, R73 ;  /* 0x00000049ff49723e */ /* 0x000fe400000000ff */
[C---:B------:R-:W-:Y:S01]  /*6160*/  ISETP.GT.AND P1, PT, R0.reuse, 0x8, P3 ;  /* 0x000000080000780c */ /* 0x040fe20001f24270 */
[----:B------:R-:W-:Y:S01]  /*6170*/  @P2 STG.E.U16 desc[UR54][R4.64+0xb2], R71 ;  /* 0x0000b24704002986 */ /* 0x000fe2000c101536 */
[----:B------:R-:W-:Y:S02]  /*6180*/  ISETP.GT.AND P0, PT, R0, 0x8, P0 ;  /* 0x000000080000780c */ /* 0x000fe40000704270 */
[----:B------:R-:W-:Y:S01]  /*6190*/  F2FP.F16.F32.PACK_AB R74, RZ, R74 ;  /* 0x0000004aff4a723e */ /* 0x000fe200000000ff */
[----:B------:R-:W-:Y:S01]  /*61a0*/  @P4 STG.E.U16 desc[UR54][R2.64+0xc0], R72 ;  /* 0x0000c04802004986 */ /* 0x000fe2000c101536 */
[----:B------:R-:W-:-:S02]  /*61b0*/  ISETP.GT.AND P4, PT, R18, 0x68, PT ;  /* 0x000000681200780c */ /* 0x000fc40003f84270 */
[----:B------:R-:W-:Y:S01]  /*61c0*/  F2FP.F16.F32.PACK_AB R75, RZ, R75 ;  /* 0x0000004bff4b723e */ /* 0x000fe200000000ff */
[----:B------:R-:W-:Y:S01]  /*61d0*/  @P5 STG.E.U16 desc[UR54][R2.64+0xc2], R73 ;  /* 0x0000c24902005986 */ /* 0x000fe2000c101536 */
[----:B------:R-:W-:Y:S02]  /*61e0*/  ISETP.GT.AND P5, PT, R18, 0x69, PT ;  /* 0x000000691200780c */ /* 0x000fe40003fa4270 */
[C---:B------:R-:W-:Y:S01]  /*61f0*/  ISETP.GT.AND P2, PT, R0.reuse, RZ, P4 ;  /* 0x000000ff0000720c */ /* 0x040fe20002744270 */
[----:B------:R-:W-:Y:S01]  /*6200*/  @P1 STG.E.U16 desc[UR54][R4.64+0xc0], R74 ;  /* 0x0000c04a04001986 */ /* 0x000fe2000c101536 */
[----:B------:R-:W-:Y:S02]  /*6210*/  ISETP.GT.AND P6, PT, R0, RZ, P5 ;  /* 0x000000ff0000720c */ /* 0x000fe40002fc4270 */
[----:B------:R-:W-:Y:S01]  /*6220*/  F2FP.F16.F32.PACK_AB R76, RZ, R76 ;  /* 0x0000004cff4c723e */ /* 0x000fe200000000ff */
[----:B------:R-:W-:Y:S01]  /*6230*/  @P0 STG.E.U16 desc[UR54][R4.64+0xc2], R75 ;  /* 0x0000c24b04000986 */ /* 0x000fe2000c101536 */
[----:B------:R-:W-:-:S02]  /*6240*/  F2FP.F16.F32.PACK_AB R77, RZ, R77 ;  /* 0x0000004dff4d723e */ /* 0x000fc400000000ff */
[----:B------:R-:W-:Y:S02]  /*6250*/  ISETP.GT.AND P3, PT, R18, 0x70, PT ;  /* 0x000000701200780c */ /* 0x000fe40003f64270 */
[----:B------:R-:W-:Y:S02]  /*6260*/  ISETP.GT.AND P4, PT, R0, 0x8, P4 ;  /* 0x000000080000780c */ /* 0x000fe40002784270 */
[----:B------:R-:W-:Y:S01]  /*6270*/  F2FP.F16.F32.PACK_AB R78, RZ, R78 ;  /* 0x0000004eff4e723e */ /* 0x000fe200000000ff */
[----:B------:R-:W-:Y:S01]  /*6280*/  @P2 STG.E.U16 desc[UR54][R2.64+0xd0], R76 ;  /* 0x0000d04c02002986 */ /* 0x000fe2000c101536 */
[----:B------:R-:W-:Y:S02]  /*6290*/  ISETP.GT.AND P2, PT, R18, 0x71, PT ;  /* 0x000000711200780c */ /* 0x000fe40003f44270 */
[----:B------:R-:W-:Y:S01]  /*62a0*/  F2FP.F16.F32.PACK_AB R79, RZ, R79 ;  /* 0x0000004fff4f723e */ /* 0x000fe200000000ff */
[----:B------:R-:W-:Y:S01]  /*62b0*/  @P6 STG.E.U16 desc[UR54][R2.64+0xd2], R77 ;  /* 0x0000d24d02006986 */ /* 0x000fe2000c101536 */
[----:B------:R-:W-:-:S02]  /*62c0*/  ISETP.GT.AND P6, PT, R0, 0x8, P5 ;  /* 0x000000080000780c */ /* 0x000fc40002fc4270 */
[----:B------:R-:W-:Y:S02]  /*62d0*/  ISETP.GT.AND P5, PT, R0, RZ, P3 ;  /* 0x000000ff0000720c */ /* 0x000fe40001fa4270 */
[----:B------:R-:W-:Y:S01]  /*62e0*/  F2FP.F16.F32.PACK_AB R80, RZ, R80 ;  /* 0x00000050ff50723e */ /* 0x000fe200000000ff */
[----:B------:R-:W-:Y:S01]  /*62f0*/  @P4 STG.E.U16 desc[UR54][R4.64+0xd0], R78 ;  /* 0x0000d04e04004986 */ /* 0x000fe2000c101536 */
[C---:B------:R-:W-:Y:S02]  /*6300*/  ISETP.GT.AND P1, PT, R18.reuse, 0x78, PT ;  /* 0x000000781200780c */ /* 0x040fe40003f24270 */
[----:B------:R-:W-:Y:S02]  /*6310*/  ISETP.GT.AND P0, PT, R18, 0x79, PT ;  /* 0x000000791200780c */ /* 0x000fe40003f04270 */
[C---:B------:R-:W-:Y:S02]  /*6320*/  ISETP.GT.AND P4, PT, R0.reuse, RZ, P2 ;  /* 0x000000ff0000720c */ /* 0x040fe40001784270 */
[C---:B------:R-:W-:Y:S01]  /*6330*/  ISETP.GT.AND P3, PT, R0.reuse, 0x8, P3 ;  /* 0x000000080000780c */ /* 0x040fe20001f64270 */
[----:B------:R-:W-:Y:S01]  /*6340*/  @P6 STG.E.U16 desc[UR54][R4.64+0xd2], R79 ;  /* 0x0000d24f04006986 */ /* 0x000fe2000c101536 */
[----:B------:R-:W-:-:S02]  /*6350*/  ISETP.GT.AND P2, PT, R0, 0x8, P2 ;  /* 0x000000080000780c */ /* 0x000fc40001744270 */
[C---:B------:R-:W-:Y:S01]  /*6360*/  ISETP.GT.AND P6, PT, R0.reuse, RZ, P0 ;  /* 0x000000ff0000720c */ /* 0x040fe200007c4270 */
[----:B------:R-:W-:Y:S01]  /*6370*/  @P5 STG.E.U16 desc[UR54][R2.64+0xe0], R80 ;  /* 0x0000e05002005986 */ /* 0x000fe2000c101536 */
[C---:B------:R-:W-:Y:S02]  /*6380*/  ISETP.GT.AND P5, PT, R0.reuse, RZ, P1 ;  /* 0x000000ff0000720c */ /* 0x040fe40000fa4270 */
[C---:B------:R-:W-:Y:S02]  /*6390*/  ISETP.GT.AND P1, PT, R0.reuse, 0x8, P1 ;  /* 0x000000080000780c */ /* 0x040fe40000f24270 */
[----:B------:R-:W-:Y:S02]  /*63a0*/  F2FP.F16.F32.PACK_AB R81, RZ, R81 ;  /* 0x00000051ff51723e */ /* 0x000fe400000000ff */
[----:B------:R-:W-:Y:S02]  /*63b0*/  F2FP.F16.F32.PACK_AB R82, RZ, R82 ;  /* 0x00000052ff52723e */ /* 0x000fe400000000ff */
[----:B------:R-:W-:Y:S01]  /*63c0*/  F2FP.F16.F32.PACK_AB R83, RZ, R83 ;  /* 0x00000053ff53723e */ /* 0x000fe200000000ff */
[----:B------:R-:W-:Y:S01]  /*63d0*/  @P4 STG.E.U16 desc[UR54][R2.64+0xe2], R81 ;  /* 0x0000e25102004986 */ /* 0x000fe2000c101536 */
[----:B------:R-:W-:-:S02]  /*63e0*/  ISETP.GT.AND P0, PT, R0, 0x8, P0 ;  /* 0x000000080000780c */ /* 0x000fc40000704270 */
[----:B------:R-:W-:Y:S01]  /*63f0*/  F2FP.F16.F32.PACK_AB R84, RZ, R84 ;  /* 0x00000054ff54723e */ /* 0x000fe200000000ff */
[----:B------:R-:W-:Y:S01]  /*6400*/  @P3 STG.E.U16 desc[UR54][R4.64+0xe0], R82 ;  /* 0x0000e05204003986 */ /* 0x000fe2000c101536 */
[----:B------:R-:W-:Y:S02]  /*6410*/  F2FP.F16.F32.PACK_AB R85, RZ, R85 ;  /* 0x00000055ff55723e */ /* 0x000fe400000000ff */
[----:B------:R-:W-:Y:S01]  /*6420*/  F2FP.F16.F32.PACK_AB R86, RZ, R86 ;  /* 0x00000056ff56723e */ /* 0x000fe200000000ff */
[----:B------:R-:W-:Y:S01]  /*6430*/  @P2 STG.E.U16 desc[UR54][R4.64+0xe2], R83 ;  /* 0x0000e25304002986 */ /* 0x000fe2000c101536 */
[----:B------:R-:W-:-:S03]  /*6440*/  F2FP.F16.F32.PACK_AB R87, RZ, R87 ;  /* 0x00000057ff57723e */ /* 0x000fc600000000ff */
[----:B------:R-:W-:Y:S04]  /*6450*/  @P5 STG.E.U16 desc[UR54][R2.64+0xf0], R84 ;  /* 0x0000f05402005986 */ /* 0x000fe8000c101536 */
[----:B------:R0:W-:Y:S02]  /*6460*/  @P6 STG.E.U16 desc[UR54][R2.64+0xf2], R85 ;  /* 0x0000f25502006986 */ /* 0x0001e4000c101536 */
[----:B0-----:R-:W-:Y:S02]  /*6470*/  @P1 IMAD.MOV.U32 R2, RZ, RZ, R4 ;  /* 0x000000ffff021224 */ /* 0x001fe400078e0004 */
[----:B------:R-:W-:-:S05]  /*6480*/  @P1 IMAD.MOV.U32 R3, RZ, RZ, R5 ;  /* 0x000000ffff031224 */ /* 0x000fca00078e0005 */
[----:B------:R0:W-:Y:S04]  /*6490*/  @P1 STG.E.U16 desc[UR54][R2.64+0xf0], R86 ;  /* 0x0000f05602001986 */ /* 0x0001e8000c101536 */
[----:B------:R0:W-:Y:S02]  /*64a0*/  @P0 STG.E.U16 desc[UR54][R4.64+0xf2], R87 ;  /* 0x0000f25704000986 */ /* 0x0001e4000c101536 */
.L_x_157:
[----:B------:R-:W-:Y:S05]  /*64b0*/  BSYNC B0 ;  /* 0x0000000000007941 */ /* 0x000fea0003800000 */
.L_x_31:
[----:B0-----:R-:W-:Y:S01]  /*64c0*/  IMAD.U32 R2, RZ, RZ, UR52 ;  /* 0x00000034ff027e24 */ /* 0x001fe2000f8e00ff */
[----:B------:R-:W-:Y:S01]  /*64d0*/  ULDC.64 UR4, c[0x0][0x650] ;  /* 0x0001940000047ab9 */ /* 0x000fe20000000a00 */
[----:B------:R-:W-:Y:S01]  /*64e0*/  IMAD.U32 R3, RZ, RZ, UR53 ;  /* 0x00000035ff037e24 */ /* 0x000fe2000f8e00ff */
[----:B------:R0:W-:Y:S01]  /*64f0*/  SYNCS.ARRIVE.TRANS64.A1T0 RZ, [R96+UR50], RZ ;  /* 0x000000ff60ff79a7 */ /* 0x0001e20008100032 */
[----:B------:R-:W-:Y:S01]  /*6500*/  PRMT R0, RZ, 0x7610, R0 ;  /* 0x00007610ff007816 */ /* 0x000fe20000000000 */
[----:B------:R-:W-:Y:S01]  /*6510*/  IMAD.MOV.U32 R18, RZ, RZ, -0x1 ;  /* 0xffffffffff127424 */ /* 0x000fe200078e00ff */
[----:B------:R-:W-:Y:S01]  /*6520*/  LEA R16, P0, R2, R16, 0x1 ;  /* 0x0000001002107211 */ /* 0x000fe200078008ff */
[----:B------:R-:W-:Y:S02]  /*6530*/  IMAD.MOV.U32 R2, RZ, RZ, -0x1 ;  /* 0xffffffffff027424 */ /* 0x000fe400078e00ff */
[----:B------:R-:W-:Y:S01]  /*6540*/  IMAD.MOV.U32 R19, RZ, RZ, -0x1 ;  /* 0xffffffffff137424 */ /* 0x000fe200078e00ff */
[----:B------:R-:W-:-:S02]  /*6550*/  IADD3.X R17, R17, UR41, RZ, P0, !PT ;  /* 0x0000002911117c10 */ /* 0x000fc400087fe4ff */
[----:B------:R-:W-:-:S04]  /*6560*/  ISETP.GE.U32.AND P0, PT, R16, UR4, PT ;  /* 0x0000000410007c0c */ /* 0x000fc8000bf06070 */
[----:B------:R-:W-:-:S13]  /*6570*/  ISETP.GE.U32.AND.EX P0, PT, R17, UR5, PT, P0 ;  /* 0x0000000511007c0c */ /* 0x000fda000bf06100 */
[----:B0-----:R-:W-:Y:S05]  /*6580*/  @P0 BRA `(.L_x_158) ;  /* 0x0000000400700947 */ /* 0x001fea0003800000 */
[----:B------:R-:W0:Y:S01]  /*6590*/  S2UR UR7, SR_CTAID.X ;  /* 0x00000000000779c3 */ /* 0x000e220000002500 */
[----:B------:R-:W-:Y:S01]  /*65a0*/  ULDC.64 UR4, c[0x0][0x628] ;  /* 0x00018a0000047ab9 */ /* 0x000fe20000000a00 */
[----:B------:R-:W-:Y:S01]  /*65b0*/  ULDC UR6, c[0x0][0x150] ;  /* 0x0000540000067ab9 */ /* 0x000fe20000000800 */
[----:B------:R-:W-:Y:S01]  /*65c0*/  ISETP.NE.U32.AND P0, PT, RZ, UR4, PT ;  /* 0x00000004ff007c0c */ /* 0x000fe2000bf05070 */
[----:B------:R-:W-:Y:S01]  /*65d0*/  ULDC UR15, c[0x0][0x630] ;  /* 0x00018c00000f7ab9 */ /* 0x000fe20000000800 */
[C---:B------:R-:W-:Y:S02]  /*65e0*/  R2UR UR17, R16.reuse ;  /* 0x00000000101172ca */ /* 0x040fe400000e0000 */
[----:B------:R-:W-:Y:S01]  /*65f0*/  ISETP.NE.AND.EX P0, PT, RZ, UR5, PT, P0 ;  /* 0x00000005ff007c0c */ /* 0x000fe2000bf05300 */
[----:B------:R-:W1:Y:S01]  /*6600*/  S2UR UR16, SR_CTAID.Y ;  /* 0x00000000001079c3 */ /* 0x000e620000002600 */
[----:B------:R-:W-:Y:S02]  /*6610*/  R2UR UR12, R16 ;  /* 0x00000000100c72ca */ /* 0x000fe400000e0000 */
[----:B------:R-:W-:-:S02]  /*6620*/  R2UR UR13, R17 ;  /* 0x00000000110d72ca */ /* 0x000fc400000e0000 */
[----:B0-----:R-:W-:-:S05]  /*6630*/  I2FP.F32.U32 R0, UR7 ;  /* 0x0000000700007c45 */ /* 0x001fca0008201000 */
[----:B------:R-:W-:Y:S01]  /*6640*/  FMUL R0, R0, UR6 ;  /* 0x0000000600007c20 */ /* 0x000fe20008400000 */
[----:B------:R-:W-:Y:S01]  /*6650*/  ULDC UR6, c[0x0][0x154] ;  /* 0x0000550000067ab9 */ /* 0x000fe20000000800 */
[----:B-1----:R-:W-:-:S04]  /*6660*/  I2FP.F32.U32 R2, UR16 ;  /* 0x0000001000027c45 */ /* 0x002fc80008201000 */
[----:B------:R-:W0:Y:S01]  /*6670*/  F2I.U32.TRUNC.NTZ R0, R0 ;  /* 0x0000000000007305 */ /* 0x000e22000020f000 */
[----:B------:R-:W-:Y:S01]  /*6680*/  FMUL R2, R2, UR6 ;  /* 0x0000000602027c20 */ /* 0x000fe20008400000 */
[----:B------:R-:W-:Y:S06]  /*6690*/  @!P0 BRA `(.L_x_159) ;  /* 0x0000000000308947 */ /* 0x000fec0003800000 */
        /* <DEDUP_REMOVED lines=12> */
.L_x_159:
[----:B------:R-:W-:Y:S01]  /*6760*/  USHF.R.U64 UR6, UR12, UR15, UR13 ;  /* 0x0000000f0c067299 */ /* 0x000fe2000800120d */
[----:B------:R-:W-:Y:S01]  /*6770*/  R2UR UR5, R17 ;  /* 0x00000000110572ca */ /* 0x000fe200000e0000 */
[----:B------:R-:W-:Y:S01]  /*6780*/  USHF.R.U32.HI UR4, URZ, UR15, UR13 ;  /* 0x0000000f3f047299 */ /* 0x000fe2000801160d */
[----:B------:R-:W1:Y:S01]  /*6790*/  F2I.U32.TRUNC.NTZ R2, R2 ;  /* 0x0000000200027305 */ /* 0x000e62000020f000 */
[----:B------:R-:W-:Y:S01]  /*67a0*/  UIADD3 UR9, UP0, URZ, -UR6, URZ ;  /* 0x800000063f097290 */ /* 0x000fe2000ff1e03f */
[----:B------:R-:W-:Y:S01]  /*67b0*/  ULDC.64 UR10, c[0x0][0x620] ;  /* 0x00018800000a7ab9 */ /* 0x000fe20000000a00 */
[----:B------:R-:W-:Y:S02]  /*67c0*/  ULDC UR14, c[0x0][0x608] ;  /* 0x00018200000e7ab9 */ /* 0x000fe40000000800 */
[----:B------:R-:W-:Y:S01]  /*67d0*/  UIADD3.X UR4, URZ, ~UR4, URZ, UP0, !UPT ;  /* 0x800000043f047290 */ /* 0x000fe200087fe43f */
[----:B------:R-:W-:Y:S01]  /*67e0*/  ULDC UR15, c[0x0][0x658] ;  /* 0x00019600000f7ab9 */ /* 0x000fe20000000800 */
[----:B------:R-:W-:-:S02]  /*67f0*/  ULDC UR12, c[0x0][0x144] ;  /* 0x00005100000c7ab9 */ /* 0x000fc40000000800 */
[----:B------:R-:W-:Y:S01]  /*6800*/  UIMAD UR8, UR4, UR10, URZ ;  /* 0x0000000a040872a4 */ /* 0x000fe2000f8e023f */
[----:B------:R-:W-:Y:S02]  /*6810*/  ULDC UR22, c[0x0][0x148] ;  /* 0x0000520000167ab9 */ /* 0x000fe40000000800 */
[----:B------:R-:W-:Y:S01]  /*6820*/  UMOV UR4, UR17 ;  /* 0x0000001100047c82 */ /* 0x000fe20008000000 */
[----:B------:R-:W-:Y:S02]  /*6830*/  UIMAD UR8, UR9, UR11, UR8 ;  /* 0x0000000b090872a4 */ /* 0x000fe4000f8e0208 */
[----:B------:R-:W-:Y:S01]  /*6840*/  UIMAD.WIDE.U32 UR4, UR9, UR10, UR4 ;  /* 0x0000000a090472a5 */ /* 0x000fe2000f8e0004 */
[----:B0-----:R-:W-:Y:S01]  /*6850*/  R2UR UR9, R0 ;  /* 0x00000000000972ca */ /* 0x001fe200000e0000 */
[----:B------:R-:W-:Y:S01]  /*6860*/  ULDC UR20, c[0x0][0x648] ;  /* 0x0001920000147ab9 */ /* 0x000fe20000000800 */
[----:B-1----:R-:W-:Y:S01]  /*6870*/  R2UR UR13, R2 ;  /* 0x00000000020d72ca */ /* 0x002fe200000e0000 */
[----:B------:R-:W-:Y:S01]  /*6880*/  UIADD3 UR8, UR5, UR8, URZ ;  /* 0x0000000805087290 */ /* 0x000fe2000fffe03f */
[----:B------:R-:W-:-:S02]  /*6890*/  ULDC UR21, c[0x0][0x638] ;  /* 0x00018e0000157ab9 */ /* 0x000fc40000000800 */
[----:B------:R-:W-:Y:S02]  /*68a0*/  ULDC UR5, c[0x0][0x618] ;  /* 0x0001860000057ab9 */ /* 0x000fe40000000800 */
[----:B------:R-:W-:Y:S02]  /*68b0*/  USHF.R.U64 UR10, UR4, UR5, UR8 ;  /* 0x00000005040a7299 */ /* 0x000fe40008001208 */
[----:B------:R-:W-:-:S03]  /*68c0*/  USHF.R.U32.HI UR8, URZ, UR5, UR8 ;  /* 0x000000053f087299 */ /* 0x000fc60008011608 */
[----:B------:R-:W-:Y:S01]  /*68d0*/  ULDC.64 UR4, c[0x0][0x640] ;  /* 0x0001900000047ab9 */ /* 0x000fe20000000a00 */
[----:B------:R-:W-:Y:S01]  /*68e0*/  USHF.R.U64 UR11, UR10, UR14, UR8 ;  /* 0x0000000e0a0b7299 */ /* 0x000fe20008001208 */
[----:B------:R-:W-:Y:S01]  /*68f0*/  ISETP.NE.U32.AND P0, PT, RZ, UR4, PT ;  /* 0x00000004ff007c0c */ /* 0x000fe2000bf05070 */
[----:B------:R-:W-:Y:S02]  /*6900*/  USHF.R.U32.HI UR8, URZ, UR14, UR8 ;  /* 0x0000000e3f087299 */ /* 0x000fe40008011608 */
[----:B------:R-:W-:Y:S01]  /*6910*/  UIADD3 UR9, -UR9, URZ, URZ ;  /* 0x0000003f09097290 */ /* 0x000fe2000fffe13f */
[----:B------:R-:W-:Y:S01]  /*6920*/  ISETP.NE.AND.EX P0, PT, RZ, UR5, PT, P0 ;  /* 0x00000005ff007c0c */ /* 0x000fe2000bf05300 */
[----:B------:R-:W-:Y:S02]  /*6930*/  USHF.R.U64 UR17, UR11, UR15, UR8 ;  /* 0x0000000f0b117299 */ /* 0x000fe40008001208 */
[----:B------:R-:W-:Y:S02]  /*6940*/  UIADD3 UR18, -UR13, URZ, URZ ;  /* 0x0000003f0d127290 */ /* 0x000fe4000fffe13f */
[----:B------:R-:W-:-:S02]  /*6950*/  USHF.R.U32.HI UR15, URZ, UR15, UR8 ;  /* 0x0000000f3f0f7299 */ /* 0x000fc40008011608 */
[----:B------:R-:W-:Y:S01]  /*6960*/  UIMAD UR19, UR12, UR9, UR7 ;  /* 0x000000090c1372a4 */ /* 0x000fe2000f8e0207 */
[----:B------:R-:W-:-:S05]  /*6970*/  UMOV UR14, UR17 ;  /* 0x00000011000e7c82 */ /* 0x000fca0008000000 */
[----:B------:R-:W-:Y:S06]  /*6980*/  @!P0 BRA `(.L_x_160) ;  /* 0x0000000000288947 */ /* 0x000fec0003800000 */
        /* <DEDUP_REMOVED lines=10> */
.L_x_160:
        /* <DEDUP_REMOVED lines=9> */
[----:B------:R-:W-:Y:S01]  /*6ac0*/  UIMAD UR5, UR7, UR21, UR17 ;  /* 0x00000015070572a4 */ /* 0x000fe2000f8e0211 */
[----:B------:R-:W-:Y:S02]  /*6ad0*/  ULDC UR8, c[0x0][0x600] ;  /* 0x0001800000087ab9 */ /* 0x000fe40000000800 */
[----:B------:R-:W-:Y:S01]  /*6ae0*/  ULDC UR7, c[0x0][0x610] ;  /* 0x0001840000077ab9 */ /* 0x000fe20000000800 */
[----:B------:R-:W-:Y:S02]  /*6af0*/  UIMAD UR5, UR5, UR8, UR10 ;  /* 0x00000008050572a4 */ /* 0x000fe4000f8e020a */
[----:B------:R-:W-:-:S04]  /*6b00*/  UIMAD UR4, UR4, UR7, UR19 ;  /* 0x00000007040472a4 */ /* 0x000fc8000f8e0213 */
[----:B------:R-:W-:Y:S02]  /*6b10*/  USEL UR7, UR5, UR4, !UP0 ;  /* 0x0000000405077287 */ /* 0x000fe4000c000000 */
[----:B------:R-:W-:-:S04]  /*6b20*/  USEL UR4, UR4, UR5, !UP0 ;  /* 0x0000000504047287 */ /* 0x000fc8000c000000 */
[----:B------:R-:W-:Y:S02]  /*6b30*/  IMAD.U32 R2, RZ, RZ, UR7 ;  /* 0x00000007ff027e24 */ /* 0x000fe4000f8e00ff */
[----:B------:R-:W-:-:S07]  /*6b40*/  IMAD.U32 R18, RZ, RZ, UR4 ;  /* 0x00000004ff127e24 */ /* 0x000fce000f8e00ff */
.L_x_158:
[----:B------:R-:W-:Y:S01]  /*6b50*/  UIADD3 UR45, UR36, UR45, URZ ;  /* 0x0000002d242d7290 */ /* 0x000fe2000fffe03f */
[----:B------:R-:W-:Y:S02]  /*6b60*/  LOP3.LUT P0, RZ, R0, 0xff, RZ, 0xc0, !PT ;  /* 0x000000ff00ff7812 */ /* 0x000fe4000780c0ff */
[----:B------:R-:W-:Y:S01]  /*6b70*/  LOP3.LUT R98, R98, 0x1, RZ, 0x3c, !PT ;  /* 0x0000000162627812 */ /* 0x000fe200078e3cff */
[----:B------:R-:W-:Y:S02]  /*6b80*/  USHF.R.U32.HI UR4, URZ, 0x2, UR45 ;  /* 0x000000023f047899 */ /* 0x000fe4000801162d */
[----:B------:R-:W-:Y:S02]  /*6b90*/  UISETP.GT.U32.AND UP0, UPT, UR45, 0x3, UPT ;  /* 0x000000032d00788c */ /* 0x000fe4000bf04070 */
[----:B------:R-:W-:Y:S02]  /*6ba0*/  ULOP3.LUT UR4, UR4, 0x1, URZ, 0xc0, !UPT ;  /* 0x0000000104047892 */ /* 0x000fe4000f8ec03f */
[----:B------:R-:W-:-:S02]  /*6bb0*/  UISETP.LT.U32.AND UP0, UPT, UR36, 0x4, UP0 ;  /* 0x000000042400788c */ /* 0x000fc40008701070 */
[----:B------:R-:W-:Y:S02]  /*6bc0*/  UISETP.NE.U32.AND UP1, UPT, UR4, 0x1, UPT ;  /* 0x000000010400788c */ /* 0x000fe4000bf25070 */
[----:B------:R-:W-:Y:S02]  /*6bd0*/  USEL UR5, URZ, 0x1, !UP0 ;  /* 0x000000013f057887 */ /* 0x000fe4000c000000 */
[----:B------:R-:W-:Y:S02]  /*6be0*/  UISETP.GT.U32.AND UP1, UPT, UR36, 0x3, !UP1 ;  /* 0x000000032400788c */ /* 0x000fe4000cf24070 */
[----:B------:R-:W-:Y:S02]  /*6bf0*/  ULOP3.LUT UR45, UR45, 0x3, URZ, 0xc0, !UPT ;  /* 0x000000032d2d7892 */ /* 0x000fe4000f8ec03f */
[----:B------:R-:W-:-:S04]  /*6c00*/  USEL UR4, URZ, 0x1, !UP1 ;  /* 0x000000013f047887 */ /* 0x000fc8000c800000 */
[----:B------:R-:W-:Y:S01]  /*6c10*/  ULOP3.LUT UR48, UR4, UR48, UR5, 0x96, !UPT ;  /* 0x0000003004307292 */ /* 0x000fe2000f8e9605 */
[----:B------:R-:W-:Y:S11]  /*6c20*/  @P0 BRA `(.L_x_161) ;  /* 0xffffffa8007c0947 */ /* 0x000ff6000383ffff */
[----:B------:R-:W-:Y:S05]  /*6c30*/  EXIT ;  /* 0x000000000000794d */ /* 0x000fea0003800000 */
.L_x_12:
[----:B------:R-:W-:-:S08]  /*6c40*/  ISETP.NE.AND P0, PT, RZ, UR8, PT ;  /* 0x00000008ff007c0c */ /* 0x000fd0000bf05270 */
[----:B-----5:R-:W0:-:S00]  /*6c50*/  USETMAXREG.DEALLOC.CTAPOOL 0x28 ;  /* 0x00000028000079c8 */ /* 0x020e0000080e0500 */
[----:B------:R-:W-:Y:S05]  /*6c60*/  @P0 EXIT ;  /* 0x000000000000094d */ /* 0x000fea0003800000 */
[----:B0-----:R-:W-:Y:S01]  /*6c70*/  LOP3.LUT P0, RZ, R0, 0xff, RZ, 0xc0, !PT ;  /* 0x000000ff00ff7812 */ /* 0x001fe2000780c0ff */
[----:B------:R-:W-:Y:S02]  /*6c80*/  IMAD.MOV.U32 R8, RZ, RZ, 0x1 ;  /* 0x00000001ff087424 */ /* 0x000fe400078e00ff */
[----:B------:R-:W-:-:S10]  /*6c90*/  IMAD.MOV.U32 R0, RZ, RZ, RZ ;  /* 0x000000ffff007224 */ /* 0x000fd400078e00ff */
[----:B------:R-:W-:Y:S05]  /*6ca0*/  @!P0 BRA `(.L_x_162) ;  /* 0x0000000c00448947 */ /* 0x000fea0003800000 */
[----:B------:R-:W-:Y:S01]  /*6cb0*/  LOP3.LUT P0, RZ, R4, 0x1f, RZ, 0xc0, !PT ;  /* 0x0000001f04ff7812 */ /* 0x000fe2000780c0ff */
[----:B------:R-:W-:Y:S01]  /*6cc0*/  ULDC UR5, c[0x0][0x658] ;  /* 0x0001960000057ab9 */ /* 0x000fe20000000800 */
[----:B------:R-:W-:Y:S01]  /*6cd0*/  UMOV UR6, 0xffffffff ;  /* 0xffffffff00067882 */ /* 0x000fe20000000000 */
[----:B------:R-:W-:Y:S01]  /*6ce0*/  BSSY B0, `(.L_x_162) ;  /* 0x00000cd000007945 */ /* 0x000fe20003800000 */
[----:B------:R-:W-:Y:S01]  /*6cf0*/  USHF.L.U32 UR6, UR6, UR5, URZ ;  /* 0x0000000506067299 */ /* 0x000fe2000800063f */
[C---:B------:R-:W-:Y:S01]  /*6d00*/  ISETP.NE.AND P3, PT, R3.reuse, RZ, PT ;  /* 0x000000ff0300720c */ /* 0x040fe20003f65270 */
[----:B------:R-:W-:Y:S01]  /*6d10*/  IMAD.MOV.U32 R9, RZ, RZ, 0x1 ;  /* 0x00000001ff097424 */ /* 0x000fe200078e00ff */
[----:B------:R-:W-:Y:S01]  /*6d20*/  ISETP.NE.OR P0, PT, R3, RZ, !P0 ;  /* 0x000000ff0300720c */ /* 0x000fe20004705670 */
[----:B------:R-:W-:Y:S01]  /*6d30*/  IMAD.MOV.U32 R8, RZ, RZ, 0x1 ;  /* 0x00000001ff087424 */ /* 0x000fe200078e00ff */
[----:B------:R-:W-:Y:S01]  /*6d40*/  ULDC UR4, c[0x0][0x600] ;  /* 0x0001800000047ab9 */ /* 0x000fe20000000800 */
[----:B------:R-:W-:Y:S01]  /*6d50*/  IMAD.MOV.U32 R0, RZ, RZ, RZ ;  /* 0x000000ffff007224 */ /* 0x000fe200078e00ff */
[----:B------:R-:W-:Y:S01]  /*6d60*/  UMOV UR7, 0x1 ;  /* 0x0000000100077882 */ /* 0x000fe20000000000 */
[----:B------:R-:W-:-:S02]  /*6d70*/  UIADD3 UR21, UR37, 0x1, URZ ;  /* 0x0000000125157890 */ /* 0x000fc4000fffe03f */
[----:B------:R-:W-:Y:S02]  /*6d80*/  ULOP3.LUT UR13, UR40, 0x2, URZ, 0xfc, !UPT ;  /* 0x00000002280d7892 */ /* 0x000fe4000f8efc3f */
[----:B------:R-:W-:Y:S02]  /*6d90*/  UIADD3 UR4, UR4, -0x1, URZ ;  /* 0xffffffff04047890 */ /* 0x000fe4000fffe03f */
[----:B------:R-:W-:Y:S02]  /*6da0*/  USHF.L.U32 UR5, UR7, UR5, URZ ;  /* 0x0000000507057299 */ /* 0x000fe4000800063f */
[----:B------:R-:W-:Y:S01]  /*6db0*/  ULOP3.LUT UR6, URZ, UR6, URZ, 0x33, !UPT ;  /* 0x000000063f067292 */ /* 0x000fe2000f8e333f */
[----:B------:R-:W-:-:S11]  /*6dc0*/  ULDC.64 UR30, c[0x0][0x198] ;  /* 0x00006600001e7ab9 */ /* 0x000fd60000000a00 */
.L_x_174:
[----:B------:R-:W-:-:S03]  /*6dd0*/  UMOV UR7, 0xffffffff ;  /* 0xffffffff00077882 */ /* 0x000fc60000000000 */
[----:B------:R-:W-:Y:S05]  /*6de0*/  BRA.DIV UR7, `(.L_x_163) ;  /* 0x00000012070c7947 */ /* 0x000fea000b800000 */
[----:B------:R-:W-:-:S13]  /*6df0*/  ELECT P6, URZ, PT ;  /* 0x00000000003f782f */ /* 0x000fda00038c0000 */
.L_x_187:
[----:B------:R-:W0:Y:S01]  /*6e00*/  LDC R3, c[0x0][0x28c] ;  /* 0x0000a300ff037b82 */ /* 0x000e220000000800 */
[----:B------:R-:W-:Y:S01]  /*6e10*/  BSSY B1, `(.L_x_164) ;  /* 0x0000044000017945 */ /* 0x000fe20003800000 */
[----:B0-----:R-:W-:-:S13]  /*6e20*/  ISETP.LT.OR P6, PT, R3, 0x1, !P6 ;  /* 0x000000010300780c */ /* 0x001fda00077c1670 */
[----:B------:R-:W-:Y:S05]  /*6e30*/  @P6 BRA `(.L_x_165) ;  /* 0x0000000400046947 */ /* 0x000fea0003800000 */
[----:B------:R-:W-:Y:S02]  /*6e40*/  IMAD.SHL.U32 R6, R2, 0x80, RZ ;  /* 0x0000008002067824 */ /* 0x000fe400078e00ff */
[----:B------:R-:W-:Y:S02]  /*6e50*/  IMAD.SHL.U32 R18, R18, 0x40, RZ ;  /* 0x0000004012127824 */ /* 0x000fe400078e00ff */
[----:B------:R-:W-:Y:S02]  /*6e60*/  IMAD.MOV.U32 R11, RZ, RZ, RZ ;  /* 0x000000ffff0b7224 */ /* 0x000fe400078e00ff */
[----:B------:R-:W-:Y:S02]  /*6e70*/  IMAD.U32 R12, RZ, RZ, UR21 ;  /* 0x00000015ff0c7e24 */ /* 0x000fe4000f8e00ff */
[----:B------:R-:W-:Y:S02]  /*6e80*/  IMAD.MOV.U32 R2, RZ, RZ, R8 ;  /* 0x000000ffff027224 */ /* 0x000fe400078e0008 */
[----:B------:R-:W-:-:S07]  /*6e90*/  IMAD.MOV.U32 R3, RZ, RZ, R0 ;  /* 0x000000ffff037224 */ /* 0x000fce00078e0000 */
.L_x_169:
[----:B------:R-:W0:Y:S01]  /*6ea0*/  S2R R5, SR_CgaCtaId ;  /* 0x0000000000057919 */ /* 0x000e220000008800 */
[----:B------:R-:W-:-:S04]  /*6eb0*/  MOV R4, 0x400 ;  /* 0x0000040000047802 */ /* 0x000fc80000000f00 */
[----:B0-----:R-:W-:Y:S02]  /*6ec0*/  LEA R10, R5, R4, 0x18 ;  /* 0x00000004050a7211 */ /* 0x001fe400078ec0ff */
[----:B------:R-:W-:Y:S01]  /*6ed0*/  SHF.L.U32 R4, R2, 0x1f, RZ ;  /* 0x0000001f02047819 */ /* 0x000fe200000006ff */
[----:B------:R-:W0:Y:S02]  /*6ee0*/  @!P3 LDC R5, c[0x0][0x500] ;  /* 0x00014000ff05bb82 */ /* 0x000e240000000800 */
[----:B------:R-:W-:-:S04]  /*6ef0*/  IMAD R7, R3, 0x8, R10 ;  /* 0x0000000803077824 */ /* 0x000fc800078e020a */
[----:B------:R-:W1:Y:S02]  /*6f00*/  SYNCS.PHASECHK.TRANS64.TRYWAIT P1, [R7+URZ+0x20], R4 ;  /* 0x00002004070075a7 */ /* 0x000e64000802017f */
[----:B-1----:R-:W-:Y:S05]  /*6f10*/  @!P1 BRA `(.L_x_166) ;  /* 0x0000000c00e09947 */ /* 0x002fea0003800000 */
.L_x_188:
[----:B------:R-:W-:Y:S01]  /*6f20*/  UPRMT UR7, UR13, 0x9910, URZ ;  /* 0x000099100d077896 */ /* 0x000fe2000800003f */
[----:B0-----:R0:W-:Y:S03]  /*6f30*/  @!P3 SYNCS.ARRIVE.TRANS64 RZ, [R7+URZ], R5 ;  /* 0x0000000507ffb9a7 */ /* 0x0011e6000800003f */
[----:B------:R-:W-:-:S06]  /*6f40*/  UISETP.NE.AND UP0, UPT, UR7, 0x2, UPT ;  /* 0x000000020700788c */ /* 0x000fcc000bf05270 */
[----:B------:R-:W-:-:S13]  /*6f50*/  PLOP3.LUT P1, PT, PT, PT, UP0, 0x80, 0x0 ;  /* 0x000000000000781c */ /* 0x000fda0003f2f008 */
[----:B0-----:R-:W-:Y:S05]  /*6f60*/  @P1 BRA `(.L_x_167) ;  /* 0x0000000000041947 */ /* 0x001fea0003800000 */
[----:B------:R-:W-:Y:S01]  /*6f70*/  BPT.TRAP 0x1 ;  /* 0x000000040000795c */ /* 0x000fe20000300000 */
.L_x_167:
[----:B------:R-:W-:Y:S05]  /*6f80*/  @P0 BRA `(.L_x_168) ;  /* 0x0000000000040947 */ /* 0x000fea0003800000 */
[----:B------:R-:W-:Y:S01]  /*6f90*/  BPT.TRAP 0x1 ;  /* 0x000000040000795c */ /* 0x000fe20000300000 */
.L_x_168:
[--C-:B-1----:R-:W-:Y:S01]  /*6fa0*/  IMAD R4, R3, 0x4000, R10.reuse ;  /* 0x0000400003047824 */ /* 0x102fe200078e020a */
[----:B------:R-:W-:Y:S01]  /*6fb0*/  R2UR UR34, R11 ;  /* 0x000000000b2272ca */ /* 0x000fe200000e0000 */
[----:B------:R-:W-:Y:S01]  /*6fc0*/  IMAD R10, R3, 0x8000, R10 ;  /* 0x00008000030a7824 */ /* 0x000fe200078e020a */
[----:B------:R-:W-:Y:S01]  /*6fd0*/  R2UR UR33, R7 ;  /* 0x00000000072172ca */ /* 0x000fe200000e0000 */
[----:B------:R-:W-:Y:S01]  /*6fe0*/  VIADD R12, R12, 0xffffffff ;  /* 0xffffffff0c0c7836 */ /* 0x000fe20000000000 */
[----:B------:R-:W-:Y:S01]  /*6ff0*/  R2UR UR24, R4 ;  /* 0x00000000041872ca */ /* 0x000fe200000e0000 */
[----:B------:R-:W-:Y:S01]  /*7000*/  UIADD3 UR14, UP0, UR30, 0xf0, URZ ;  /* 0x000000f01e0e7890 */ /* 0x000fe2000ff1e03f */
[----:B------:R-:W-:Y:S01]  /*7010*/  R2UR UR8, R10 ;  /* 0x000000000a0872ca */ /* 0x000fe200000e0000 */
[----:B------:R-:W-:Y:S01]  /*7020*/  UIADD3 UR42, UP1, UR30, 0x1f0, URZ ;  /* 0x000001f01e2a7890 */ /* 0x000fe2000ff3e03f */
[----:B------:R-:W-:Y:S01]  /*7030*/  R2UR UR36, R19 ;  /* 0x00000000132472ca */ /* 0x000fe200000e0000 */
[----:B------:R-:W-:Y:S01]  /*7040*/  UIADD3.X UR15, URZ, UR31, URZ, UP0, !UPT ;  /* 0x0000001f3f0f7290 */ /* 0x000fe200087fe43f */
[----:B------:R-:W-:Y:S01]  /*7050*/  R2UR UR35, R18 ;  /* 0x00000000122372ca */ /* 0x000fe200000e0000 */
[----:B------:R-:W-:Y:S01]  /*7060*/  UIADD3.X UR43, URZ, UR31, URZ, UP1, !UPT ;  /* 0x0000001f3f2b7290 */ /* 0x000fe20008ffe43f */
[----:B------:R-:W-:Y:S01]  /*7070*/  R2UR UR19, R6 ;  /* 0x00000000061372ca */ /* 0x000fe200000e0000 */
[----:B------:R-:W-:Y:S01]  /*7080*/  UIADD3 UR26, UR34, 0x40, URZ ;  /* 0x00000040221a7890 */ /* 0x000fe2000fffe03f */
[----:B------:R-:W-:Y:S01]  /*7090*/  ISETP.GT.AND P2, PT, R12, 0x1, PT ;  /* 0x000000010c00780c */ /* 0x000fe20003f44270 */
[----:B------:R-:W-:Y:S01]  /*70a0*/  VIADD R3, R3, 0x1 ;  /* 0x0000000103037836 */ /* 0x000fe20000000000 */
[----:B------:R-:W-:Y:S01]  /*70b0*/  UMOV UR22, 0x0 ;  /* 0x0000000000167882 */ /* 0x000fe20000000000 */
[----:B------:R-:W-:Y:S01]  /*70c0*/  UIADD3 UR32, UR24, 0x180, URZ ;  /* 0x0000018018207890 */ /* 0x000fe2000fffe03f */
[----:B------:R-:W-:Y:S01]  /*70d0*/  VIADD R11, R11, 0x80 ;  /* 0x000000800b0b7836 */ /* 0x000fe20000000000 */
[----:B------:R-:W-:Y:S01]  /*70e0*/  UIADD3 UR24, UR24, 0x2180, URZ ;  /* 0x0000218018187890 */ /* 0x000fe2000fffe03f */
[----:B------:R-:W-:Y:S01]  /*70f0*/  ISETP.NE.AND P1, PT, R3, 0x4, PT ;  /* 0x000000040300780c */ /* 0x000fe20003f25270 */
[----:B------:R-:W-:-:S02]  /*7100*/  UIADD3 UR16, UR8, 0x10180, URZ ;  /* 0x0001018008107890 */ /* 0x000fc4000fffe03f */
[----:B------:R-:W-:Y:S01]  /*7110*/  UIADD3 UR8, UR8, 0x14180, URZ ;  /* 0x0001418008087890 */ /* 0x000fe2000fffe03f */
[----:B------:R-:W-:Y:S01]  /*7120*/  SEL R5, RZ, 0x1, P1 ;  /* 0x00000001ff057807 */ /* 0x000fe20000800000 */
[----:B------:R-:W-:Y:S01]  /*7130*/  UMOV UR23, 0x10000000 ;  /* 0x1000000000177882 */ /* 0x000fe20000000000 */
[----:B------:R-:W-:Y:S01]  /*7140*/  UMOV UR25, UR33 ;  /* 0x0000002100197c82 */ /* 0x000fe20008000000 */
[----:B------:R-:W-:Y:S01]  /*7150*/  UMOV UR28, UR36 ;  /* 0x00000024001c7c82 */ /* 0x000fe20008000000 */
[----:B------:R-:W-:Y:S01]  /*7160*/  UMOV UR27, UR35 ;  /* 0x00000023001b7c82 */ /* 0x000fe20008000000 */
[----:B------:R-:W-:Y:S01]  /*7170*/  UMOV UR17, UR33 ;  /* 0x0000002100117c82 */ /* 0x000fe20008000000 */
[----:B------:R-:W-:Y:S01]  /*7180*/  UMOV UR18, UR34 ;  /* 0x0000002200127c82 */ /* 0x000fe20008000000 */
[----:B------:R-:W-:Y:S01]  /*7190*/  UMOV UR20, UR36 ;  /* 0x0000002400147c82 */ /* 0x000fe20008000000 */
[----:B------:R0:W-:Y:S01]  /*71a0*/  UTMALDG.3D [UR32], [UR14], desc[UR22] ;  /* 0x000016200e0075b4 */ /* 0x0001e20008011000 */
[----:B------:R-:W-:Y:S01]  /*71b0*/  UMOV UR9, UR33 ;  /* 0x0000002100097c82 */ /* 0x000fe20008000000 */
[----:B------:R-:W-:Y:S01]  /*71c0*/  UMOV UR11, UR19 ;  /* 0x00000013000b7c82 */ /* 0x000fe20008000000 */
[----:B------:R-:W-:Y:S01]  /*71d0*/  UMOV UR12, UR36 ;  /* 0x00000024000c7c82 */ /* 0x000fe20008000000 */
[----:B------:R-:W-:Y:S01]  /*71e0*/  UMOV UR10, UR26 ;  /* 0x0000001a000a7c82 */ /* 0x000fe20008000000 */
[----:B------:R-:W-:-:S02]  /*71f0*/  LOP3.LUT R2, R2, R5, RZ, 0x3c, !PT ;  /* 0x0000000502027212 */ /* 0x000fc400078e3cff */
[----:B------:R-:W-:Y:S01]  /*7200*/  SEL R3, R3, RZ, P1 ;  /* 0x000000ff03037207 */ /* 0x000fe20000800000 */
[----:B------:R0:W-:Y:S01]  /*7210*/  UTMALDG.3D [UR24], [UR14], desc[UR22] ;  /* 0x000016180e0075b4 */ /* 0x0001e20008011000 */
[----:B------:R0:W-:Y:S01]  /*7220*/  UTMALDG.3D [UR16], [UR42], desc[UR22] ;  /* 0x000016102a0075b4 */ /* 0x0001e20008011000 */
[----:B------:R0:W-:Y:S02]  /*7230*/  UTMALDG.3D [UR8], [UR42], desc[UR22] ;  /* 0x000016082a0075b4 */ /* 0x0001e40008011000 */
[----:B0-----:R-:W-:Y:S05]  /*7240*/  @P2 BRA `(.L_x_169) ;  /* 0xfffffffc00142947 */ /* 0x001fea000383ffff */
.L_x_165:
[----:B------:R-:W-:Y:S05]  /*7250*/  BSYNC B1 ;  /* 0x0000000000017941 */ /* 0x000fea0003800000 */
.L_x_164:
[----:B------:R-:W-:Y:S01]  /*7260*/  LOP3.LUT P4, RZ, R9, 0xff, RZ, 0xc0, !PT ;  /* 0x000000ff09ff7812 */ /* 0x000fe2000788c0ff */
[----:B------:R-:W-:Y:S01]  /*7270*/  VIADD R0, R0, UR37 ;  /* 0x0000002500007c36 */ /* 0x000fe20008000000 */
[----:B------:R-:W-:Y:S01]  /*7280*/  ULDC.64 UR8, c[0x0][0x650] ;  /* 0x0001940000087ab9 */ /* 0x000fe20000000a00 */
[----:B------:R-:W-:Y:S01]  /*7290*/  BSSY B1, `(.L_x_170) ;  /* 0x000006f000017945 */ /* 0x000fe20003800000 */
[----:B------:R-:W-:Y:S01]  /*72a0*/  IMAD.MOV.U32 R18, RZ, RZ, -0x1 ;  /* 0xffffffffff127424 */ /* 0x000fe200078e00ff */
[----:B------:R-:W-:Y:S01]  /*72b0*/  PRMT R9, RZ, 0x7610, R9 ;  /* 0x00007610ff097816 */ /* 0x000fe20000000009 */
[----:B------:R-:W-:Y:S01]  /*72c0*/  IMAD.MOV.U32 R19, RZ, RZ, -0x1 ;  /* 0xffffffffff137424 */ /* 0x000fe200078e00ff */
[C---:B------:R-:W-:Y:S02]  /*72d0*/  ISETP.GT.U32.AND P1, PT, R0.reuse, 0x3, PT ;  /* 0x000000030000780c */ /* 0x040fe40003f24070 */
[----:B------:R-:W-:Y:S02]  /*72e0*/  SHF.R.U32.HI R2, RZ, 0x2, R0 ;  /* 0x00000002ff027819 */ /* 0x000fe40000011600 */
[----:B------:R-:W-:-:S02]  /*72f0*/  LOP3.LUT R0, R0, 0x3, RZ, 0xc0, !PT ;  /* 0x0000000300007812 */ /* 0x000fc400078ec0ff */
[----:B------:R-:W0:Y:S01]  /*7300*/  @P4 S2R R4, SR_CgaCtaId ;  /* 0x0000000000044919 */ /* 0x000e220000008800 */
[----:B------:R-:W-:Y:S02]  /*7310*/  @P4 MOV R3, 0x400 ;  /* 0x0000040000034802 */ /* 0x000fe40000000f00 */
[----:B------:R-:W-:-:S04]  /*7320*/  LOP3.LUT R2, R2, 0x1, RZ, 0xc0, !PT ;  /* 0x0000000102027812 */ /* 0x000fc800078ec0ff */
[----:B------:R-:W-:Y:S02]  /*7330*/  ISETP.NE.U32.AND P2, PT, R2, 0x1, PT ;  /* 0x000000010200780c */ /* 0x000fe40003f45070 */
[----:B0-----:R-:W-:Y:S01]  /*7340*/  @P4 LEA R3, R4, R3, 0x18 ;  /* 0x0000000304034211 */ /* 0x001fe200078ec0ff */
[----:B------:R-:W-:-:S03]  /*7350*/  IMAD.U32 R4, RZ, RZ, UR37 ;  /* 0x00000025ff047e24 */ /* 0x000fc6000f8e00ff */
[----:B------:R0:W-:Y:S01]  /*7360*/  @P4 SYNCS.ARRIVE.TRANS64.A1T0 RZ, [R3+URZ+0x78], RZ ;  /* 0x000078ff03ff49a7 */ /* 0x0001e2000810003f */
[----:B------:R-:W-:Y:S02]  /*7370*/  IADD3 R16, P4, R16, UR52, RZ ;  /* 0x0000003410107c10 */ /* 0x000fe4000ff9e0ff */
[----:B------:R-:W-:Y:S02]  /*7380*/  ISETP.LT.U32.AND P1, PT, R4, 0x4, P1 ;  /* 0x000000040400780c */ /* 0x000fe40000f21070 */
[----:B------:R-:W-:Y:S02]  /*7390*/  IADD3.X R17, R17, UR39, RZ, P4, !PT ;  /* 0x0000002711117c10 */ /* 0x000fe4000a7fe4ff */
[----:B------:R-:W-:Y:S02]  /*73a0*/  ISETP.GE.U32.AND P4, PT, R16, UR8, PT ;  /* 0x0000000810007c0c */ /* 0x000fe4000bf86070 */
[----:B0-----:R-:W-:Y:S02]  /*73b0*/  SEL R3, RZ, 0x1, !P1 ;  /* 0x00000001ff037807 */ /* 0x001fe40004800000 */
[----:B------:R-:W-:-:S02]  /*73c0*/  ISETP.GE.U32.AND.EX P1, PT, R17, UR9, PT, P4 ;  /* 0x0000000911007c0c */ /* 0x000fc4000bf26140 */
[----:B------:R-:W-:-:S04]  /*73d0*/  ISETP.GT.U32.AND P2, PT, R4, 0x3, !P2 ;  /* 0x000000030400780c */ /* 0x000fc80005744070 */
[----:B------:R-:W-:-:S04]  /*73e0*/  SEL R2, RZ, 0x1, !P2 ;  /* 0x00000001ff027807 */ /* 0x000fc80005000000 */
[--C-:B------:R-:W-:Y:S01]  /*73f0*/  LOP3.LUT R8, R2, R8, R3.reuse, 0x96, !PT ;  /* 0x0000000802087212 */ /* 0x100fe200078e9603 */
[----:B------:R-:W-:Y:S01]  /*7400*/  IMAD.MOV.U32 R2, RZ, RZ, -0x1 ;  /* 0xffffffffff027424 */ /* 0x000fe200078e00ff */
[----:B------:R-:W-:Y:S01]  /*7410*/  PRMT R3, RZ, 0x7610, R3 ;  /* 0x00007610ff037816 */ /* 0x000fe20000000003 */
[----:B------:R-:W-:Y:S06]  /*7420*/  @P1 BRA `(.L_x_171) ;  /* 0x0000000400541947 */ /* 0x000fec0003800000 */
[----:B------:R-:W0:Y:S01]  /*7430*/  S2UR UR7, SR_CTAID.X ;  /* 0x00000000000779c3 */ /* 0x000e220000002500 */
[----:B------:R-:W-:Y:S01]  /*7440*/  ULDC.64 UR8, c[0x0][0x628] ;  /* 0x00018a0000087ab9 */ /* 0x000fe20000000a00 */
[----:B------:R-:W-:Y:S01]  /*7450*/  ULDC UR10, c[0x0][0x150] ;  /* 0x00005400000a7ab9 */ /* 0x000fe20000000800 */
[----:B------:R-:W-:Y:S01]  /*7460*/  ISETP.NE.U32.AND P1, PT, RZ, UR8, PT ;  /* 0x00000008ff007c0c */ /* 0x000fe2000bf25070 */
[----:B------:R-:W-:Y:S01]  /*7470*/  ULDC UR11, c[0x0][0x630] ;  /* 0x00018c00000b7ab9 */ /* 0x000fe20000000800 */
[----:B------:R-:W-:Y:S01]  /*7480*/  ULDC UR14, c[0x0][0x154] ;  /* 0x00005500000e7ab9 */ /* 0x000fe20000000800 */
[----:B------:R-:W-:Y:S01]  /*7490*/  IMAD.MOV.U32 R2, RZ, RZ, R16 ;  /* 0x000000ffff027224 */ /* 0x000fe200078e0010 */
[----:B------:R-:W-:Y:S01]  /*74a0*/  ISETP.NE.AND.EX P1, PT, RZ, UR9, PT, P1 ;  /* 0x00000009ff007c0c */ /* 0x000fe2000bf25310 */
[----:B------:R-:W1:Y:S01]  /*74b0*/  S2UR UR12, SR_CTAID.Y ;  /* 0x00000000000c79c3 */ /* 0x000e620000002600 */
[----:B0-----:R-:W-:-:S05]  /*74c0*/  I2FP.F32.U32 R3, UR7 ;  /* 0x0000000700037c45 */ /* 0x001fca0008201000 */
[----:B------:R-:W-:Y:S01]  /*74d0*/  FMUL R10, R3, UR10 ;  /* 0x0000000a030a7c20 */ /* 0x000fe20008400000 */
[----:B------:R-:W-:-:S05]  /*74e0*/  IMAD.MOV.U32 R3, RZ, RZ, R17 ;  /* 0x000000ffff037224 */ /* 0x000fca00078e0011 */
[----:B------:R-:W-:Y:S05]  /*74f0*/  @!P1 BRA `(.L_x_172) ;  /* 0x0000000000289947 */ /* 0x000fea0003800000 */
[----:B------:R-:W-:Y:S02]  /*7500*/  ULDC UR10, c[0x0][0x634] ;  /* 0x00018d00000a7ab9 */ /* 0x000fe40000000800 */
[----:B------:R-:W-:-:S05]  /*7510*/  IADD3 R7, P1, R16, UR10, RZ ;  /* 0x0000000a10077c10 */ /* 0x000fca000ff3e0ff */
[----:B------:R-:W-:-:S04]  /*7520*/  IMAD.X R11, RZ, RZ, R17, P1 ;  /* 0x000000ffff0b7224 */ /* 0x000fc800008e0611 */
[----:B------:R-:W-:-:S04]  /*7530*/  IMAD.WIDE.U32 R4, R11, UR8, RZ ;  /* 0x000000080b047c25 */ /* 0x000fc8000f8e00ff */
[----:B------:R-:W-:-:S04]  /*7540*/  IMAD.WIDE.U32 R4, P1, R7, UR9, R4 ;  /* 0x0000000907047c25 */ /* 0x000fc8000f820004 */
[----:B------:R-:W-:-:S04]  /*7550*/  IMAD.WIDE.U32 R6, R7, UR8, RZ ;  /* 0x0000000807067c25 */ /* 0x000fc8000f8e00ff */
[----:B------:R-:W-:Y:S01]  /*7560*/  IMAD.X R3, RZ, RZ, RZ, P1 ;  /* 0x000000ffff037224 */ /* 0x000fe200008e06ff */
[----:B------:R-:W-:Y:S01]  /*7570*/  IADD3 RZ, P1, R7, R4, RZ ;  /* 0x0000000407ff7210 */ /* 0x000fe20007f3e0ff */
[----:B------:R-:W-:-:S04]  /*7580*/  IMAD.MOV.U32 R2, RZ, RZ, R5 ;  /* 0x000000ffff027224 */ /* 0x000fc800078e0005 */
[----:B------:R-:W-:-:S08]  /*7590*/  IMAD.WIDE.U32.X R2, R11, UR9, R2, P1 ;  /* 0x000000090b027c25 */ /* 0x000fd000088e0402 */
.L_x_172:
[--C-:B------:R-:W-:Y:S01]  /*75a0*/  SHF.R.U64 R19, R2, UR11, R3.reuse ;  /* 0x0000000b02137c19 */ /* 0x100fe20008001203 */
[----:B------:R-:W0:Y:S01]  /*75b0*/  F2I.U32.TRUNC.NTZ R10, R10 ;  /* 0x0000000a000a7305 */ /* 0x000e22000020f000 */
[----:B------:R-:W-:Y:S01]  /*75c0*/  SHF.R.U32.HI R2, RZ, UR11, R3 ;  /* 0x0000000bff027c19 */ /* 0x000fe20008011603 */
[----:B------:R-:W-:Y:S01]  /*75d0*/  ULDC.64 UR8, c[0x0][0x620] ;  /* 0x0001880000087ab9 */ /* 0x000fe20000000a00 */
[----:B------:R-:W-:Y:S01]  /*75e0*/  IADD3 R5, P1, RZ, -R19, RZ ;  /* 0x80000013ff057210 */ /* 0x000fe20007f3e0ff */
[----:B------:R-:W2:Y:S01]  /*75f0*/  LDC R15, c[0x0][0x610] ;  /* 0x00018400ff0f7b82 */ /* 0x000ea20000000800 */
[----:B-1----:R-:W-:Y:S01]  /*7600*/  I2FP.F32.U32 R4, UR12 ;  /* 0x0000000c00047c45 */ /* 0x002fe20008201000 */
[----:B------:R-:W-:Y:S01]  /*7610*/  ULDC UR11, c[0x0][0x658] ;  /* 0x00019600000b7ab9 */ /* 0x000fe20000000800 */
[----:B------:R-:W-:Y:S01]  /*7620*/  ULDC UR16, c[0x0][0x648] ;  /* 0x0001920000107ab9 */ /* 0x000fe20000000800 */
[----:B------:R-:W-:Y:S02]  /*7630*/  IMAD.X R2, RZ, RZ, ~R2, P1 ;  /* 0x000000ffff027224 */ /* 0x000fe400008e0e02 */
[----:B------:R-:W-:Y:S01]  /*7640*/  FMUL R6, R4, UR14 ;  /* 0x0000000e04067c20 */ /* 0x000fe20008400000 */
[----:B------:R-:W-:Y:S01]  /*7650*/  ULDC.64 UR14, c[0x0][0x640] ;  /* 0x00019000000e7ab9 */ /* 0x000fe20000000a00 */
[----:B------:R-:W-:Y:S01]  /*7660*/  IMAD R4, R2, UR8, RZ ;  /* 0x0000000802047c24 */ /* 0x000fe2000f8e02ff */
[----:B------:R-:W-:Y:S01]  /*7670*/  ISETP.NE.U32.AND P1, PT, RZ, UR14, PT ;  /* 0x0000000eff007c0c */ /* 0x000fe2000bf25070 */
[C---:B------:R-:W-:Y:S01]  /*7680*/  IMAD.WIDE.U32 R2, R5.reuse, UR8, R16 ;  /* 0x0000000805027c25 */ /* 0x040fe2000f8e0010 */
[----:B0-----:R-:W-:Y:S01]  /*7690*/  R2UR UR8, R10 ;  /* 0x000000000a0872ca */ /* 0x001fe200000e0000 */
[----:B------:R-:W0:Y:S01]  /*76a0*/  F2I.U32.TRUNC.NTZ R6, R6 ;  /* 0x0000000600067305 */ /* 0x000e22000020f000 */
[----:B------:R-:W-:Y:S01]  /*76b0*/  ISETP.NE.AND.EX P1, PT, RZ, UR15, PT, P1 ;  /* 0x0000000fff007c0c */ /* 0x000fe2000bf25310 */
[----:B------:R-:W-:Y:S01]  /*76c0*/  IMAD R5, R5, UR9, R4 ;  /* 0x0000000905057c24 */ /* 0x000fe2000f8e0204 */
[----:B------:R-:W-:-:S03]  /*76d0*/  ULDC UR9, c[0x0][0x618] ;  /* 0x0001860000097ab9 */ /* 0x000fc60000000800 */
[----:B------:R-:W-:-:S05]  /*76e0*/  IMAD.IADD R3, R3, 0x1, R5 ;  /* 0x0000000103037824 */ /* 0x000fca00078e0205 */
[--C-:B------:R-:W-:Y:S02]  /*76f0*/  SHF.R.U64 R10, R2, UR9, R3.reuse ;  /* 0x00000009020a7c19 */ /* 0x100fe40008001203 */
[----:B------:R-:W-:Y:S01]  /*7700*/  SHF.R.U32.HI R3, RZ, UR9, R3 ;  /* 0x00000009ff037c19 */ /* 0x000fe20008011603 */
[----:B------:R-:W-:Y:S01]  /*7710*/  ULDC UR9, c[0x0][0x608] ;  /* 0x0001820000097ab9 */ /* 0x000fe20000000800 */
[----:B0-----:R-:W-:Y:S02]  /*7720*/  R2UR UR10, R6 ;  /* 0x00000000060a72ca */ /* 0x001fe400000e0000 */
[--C-:B------:R-:W-:Y:S02]  /*7730*/  SHF.R.U64 R12, R10, UR9, R3.reuse ;  /* 0x000000090a0c7c19 */ /* 0x100fe40008001203 */
[----:B------:R-:W-:Y:S01]  /*7740*/  SHF.R.U32.HI R3, RZ, UR9, R3 ;  /* 0x00000009ff037c19 */ /* 0x000fe20008011603 */
[----:B------:R-:W-:-:S03]  /*7750*/  UIADD3 UR9, -UR8, URZ, URZ ;  /* 0x0000003f08097290 */ /* 0x000fc6000fffe13f */
[--C-:B------:R-:W-:Y:S01]  /*7760*/  SHF.R.U64 R13, R12, UR11, R3.reuse ;  /* 0x0000000b0c0d7c19 */ /* 0x100fe20008001203 */
[----:B------:R-:W-:Y:S01]  /*7770*/  ULDC UR8, c[0x0][0x144] ;  /* 0x0000510000087ab9 */ /* 0x000fe20000000800 */
[----:B------:R-:W-:-:S03]  /*7780*/  SHF.R.U32.HI R3, RZ, UR11, R3 ;  /* 0x0000000bff037c19 */ /* 0x000fc60008011603 */
[----:B------:R-:W-:Y:S01]  /*7790*/  IMAD.MOV.U32 R2, RZ, RZ, R13 ;  /* 0x000000ffff027224 */ /* 0x000fe200078e000d */
[----:B------:R-:W-:Y:S06]  /*77a0*/  @!P1 BRA `(.L_x_173) ;  /* 0x0000000000289947 */ /* 0x000fec0003800000 */
        /* <DEDUP_REMOVED lines=10> */
.L_x_173:
[----:B------:R-:W-:Y:S01]  /*7850*/  UISETP.NE.AND UP0, UPT, UR38, URZ, UPT ;  /* 0x0000003f2600728c */ /* 0x000fe2000bf05270 */
[----:B------:R-:W-:Y:S01]  /*7860*/  SHF.R.U64 R3, R2, UR16, R3 ;  /* 0x0000001002037c19 */ /* 0x000fe20008001203 */
[----:B------:R-:W-:Y:S01]  /*7870*/  UIADD3 UR10, -UR10, URZ, URZ ;  /* 0x0000003f0a0a7290 */ /* 0x000fe2000fffe13f */
[----:B------:R-:W-:Y:S01]  /*7880*/  LOP3.LUT R2, R12, UR6, RZ, 0xc0, !PT ;  /* 0x000000060c027c12 */ /* 0x000fe2000f8ec0ff */
[----:B------:R-:W-:Y:S01]  /*7890*/  UIMAD UR7, UR8, UR9, UR7 ;  /* 0x00000009080772a4 */ /* 0x000fe2000f8e0207 */
[----:B------:R-:W-:Y:S01]  /*78a0*/  LOP3.LUT R5, R10, UR4, RZ, 0xc0, !PT ;  /* 0x000000040a057c12 */ /* 0x000fe2000f8ec0ff */
[----:B------:R-:W-:Y:S01]  /*78b0*/  IMAD.MOV R4, RZ, RZ, -R3 ;  /* 0x000000ffff047224 */ /* 0x000fe200078e0a03 */
[----:B------:R-:W-:Y:S01]  /*78c0*/  ULDC UR8, c[0x0][0x148] ;  /* 0x0000520000087ab9 */ /* 0x000fe20000000800 */
[----:B------:R-:W-:Y:S01]  /*78d0*/  IMAD R18, R3, UR5, R2 ;  /* 0x0000000503127c24 */ /* 0x000fe2000f8e0202 */
[----:B------:R-:W-:Y:S01]  /*78e0*/  PLOP3.LUT P1, PT, PT, PT, UP0, 0x80, 0x0 ;  /* 0x000000000000781c */ /* 0x000fe20003f2f008 */
[----:B------:R-:W-:Y:S01]  /*78f0*/  IMAD.MOV.U32 R3, RZ, RZ, 0x1 ;  /* 0x00000001ff037424 */ /* 0x000fe200078e00ff */
[----:B------:R-:W-:-:S03]  /*7900*/  @UP0 UIMAD UR7, UR8, UR10, UR12 ;  /* 0x0000000a080702a4 */ /* 0x000fc6000f8e020c */
[----:B------:R-:W-:Y:S02]  /*7910*/  ULDC UR8, c[0x0][0x638] ;  /* 0x00018e0000087ab9 */ /* 0x000fe40000000800 */
[----:B------:R-:W-:Y:S02]  /*7920*/  IMAD R2, R4, UR8, R13 ;  /* 0x0000000804027c24 */ /* 0x000fe4000f8e020d */
[----:B--2---:R-:W-:Y:S01]  /*7930*/  IMAD R18, R18, R15, UR7 ;  /* 0x0000000712127e24 */ /* 0x004fe2000f8e020f */
[----:B------:R-:W-:Y:S02]  /*7940*/  ULDC UR7, c[0x0][0x600] ;  /* 0x0001800000077ab9 */ /* 0x000fe40000000800 */
[----:B------:R-:W-:-:S05]  /*7950*/  IMAD R5, R2, UR7, R5 ;  /* 0x0000000702057c24 */ /* 0x000fca000f8e0205 */
[----:B------:R-:W-:Y:S02]  /*7960*/  SEL R2, R5, R18, !P1 ;  /* 0x0000001205027207 */ /* 0x000fe40004800000 */
[----:B------:R-:W-:-:S07]  /*7970*/  SEL R18, R18, R5, !P1 ;  /* 0x0000000512127207 */ /* 0x000fce0004800000 */
.L_x_171:
[----:B------:R-:W-:Y:S05]  /*7980*/  BSYNC B1 ;  /* 0x0000000000017941 */ /* 0x000fea0003800000 */
.L_x_170:
[----:B------:R-:W-:-:S13]  /*7990*/  LOP3.LUT P1, RZ, R3, 0xff, RZ, 0xc0, !PT ;  /* 0x000000ff03ff7812 */ /* 0x000fda000782c0ff */
[----:B------:R-:W-:Y:S05]  /*79a0*/  @P1 BRA `(.L_x_174) ;  /* 0xfffffff400081947 */ /* 0x000fea000383ffff */
[----:B------:R-:W-:Y:S05]  /*79b0*/  BSYNC B0 ;  /* 0x0000000000007941 */ /* 0x000fea0003800000 */
.L_x_162:
[----:B------:R-:W-:-:S03]  /*79c0*/  UMOV UR7, 0xffffffff ;  /* 0xffffffff00077882 */ /* 0x000fc60000000000 */
[----:B------:R-:W-:Y:S05]  /*79d0*/  BRA.DIV UR7, `(.L_x_175) ;  /* 0x0000000607447947 */ /* 0x000fea000b800000 */
[----:B------:R-:W-:-:S13]  /*79e0*/  ELECT P6, URZ, PT ;  /* 0x00000000003f782f */ /* 0x000fda00038c0000 */
.L_x_191:
[----:B------:R-:W-:Y:S04]  /*79f0*/  BSSY B0, `(.L_x_176) ;  /* 0x000002c000007945 */ /* 0x000fe80003800000 */
[----:B------:R-:W-:Y:S05]  /*7a00*/  @!P6 BRA `(.L_x_177) ;  /* 0x0000000000a8e947 */ /* 0x000fea0003800000 */
[----:B------:R-:W-:-:S04]  /*7a10*/  ULOP3.LUT UR7, UR40, 0x2, URZ, 0xfc, !UPT ;  /* 0x0000000228077892 */ /* 0x000fc8000f8efc3f */
[----:B------:R-:W-:-:S06]  /*7a20*/  UISETP.NE.AND UP0, UPT, UR7, 0x3, UPT ;  /* 0x000000030700788c */ /* 0x000fcc000bf05270 */
[----:B------:R-:W-:-:S13]  /*7a30*/  PLOP3.LUT P0, PT, PT, PT, UP0, 0x80, 0x0 ;  /* 0x000000000000781c */ /* 0x000fda0003f0f008 */
[----:B------:R-:W-:Y:S05]  /*7a40*/  @!P0 BRA `(.L_x_178) ;  /* 0x0000000000048947 */ /* 0x000fea0003800000 */
[----:B------:R-:W-:Y:S01]  /*7a50*/  BPT.TRAP 0x1 ;  /* 0x000000040000795c */ /* 0x000fe20000300000 */
.L_x_178:
[----:B------:R-:W0:Y:S01]  /*7a60*/  S2R R3, SR_CgaCtaId ;  /* 0x0000000000037919 */ /* 0x000e220000008800 */
[----:B------:R-:W-:-:S04]  /*7a70*/  MOV R2, 0x400 ;  /* 0x0000040000027802 */ /* 0x000fc80000000f00 */
[----:B0-----:R-:W-:Y:S02]  /*7a80*/  LEA R3, R3, R2, 0x18 ;  /* 0x0000000203037211 */ /* 0x001fe400078ec0ff */
[----:B------:R-:W-:-:S03]  /*7a90*/  SHF.L.U32 R2, R8, 0x1f, RZ ;  /* 0x0000001f08027819 */ /* 0x000fc600000006ff */
[----:B------:R-:W-:-:S04]  /*7aa0*/  VIADD R3, R3, 0x20 ;  /* 0x0000002003037836 */ /* 0x000fc80000000000 */
[C---:B------:R-:W-:Y:S02]  /*7ab0*/  IMAD R7, R0.reuse, 0x8, R3 ;  /* 0x0000000800077824 */ /* 0x040fe400078e0203 */
[----:B------:R-:W-:Y:S02]  /*7ac0*/  VIADD R0, R0, 0x1 ;  /* 0x0000000100007836 */ /* 0x000fe40000000000 */
[----:B------:R-:W0:Y:S03]  /*7ad0*/  SYNCS.PHASECHK.TRANS64.TRYWAIT P0, [R7+URZ], R2 ;  /* 0x00000002070075a7 */ /* 0x000e26000800017f */
[----:B------:R-:W-:-:S04]  /*7ae0*/  ISETP.NE.AND P1, PT, R0, 0x4, PT ;  /* 0x000000040000780c */ /* 0x000fc80003f25270 */
[----:B------:R-:W-:Y:S02]  /*7af0*/  SEL R5, RZ, 0x1, P1 ;  /* 0x00000001ff057807 */ /* 0x000fe40000800000 */
[----:B------:R-:W-:Y:S02]  /*7b00*/  SEL R0, R0, RZ, P1 ;  /* 0x000000ff00007207 */ /* 0x000fe40000800000 */
[----:B------:R-:W-:-:S03]  /*7b10*/  LOP3.LUT R5, R8, R5, RZ, 0x3c, !PT ;  /* 0x0000000508057212 */ /* 0x000fc600078e3cff */
[----:B------:R-:W-:Y:S01]  /*7b20*/  IMAD R9, R0, 0x8, R3 ;  /* 0x0000000800097824 */ /* 0x000fe200078e0203 */
[----:B------:R-:W-:Y:S01]  /*7b30*/  SHF.L.U32 R4, R5, 0x1f, RZ ;  /* 0x0000001f05047819 */ /* 0x000fe200000006ff */
[----:B0-----:R-:W-:Y:S06]  /*7b40*/  @!P0 BRA `(.L_x_179) ;  /* 0x0000000400088947 */ /* 0x001fec0003800000 */
.L_x_192:
[----:B------:R-:W1:Y:S01]  /*7b50*/  SYNCS.PHASECHK.TRANS64.TRYWAIT P0, [R9+URZ], R4 ;  /* 0x00000004090075a7 */ /* 0x000e62000800017f */
[----:B------:R-:W-:-:S05]  /*7b60*/  VIADD R0, R0, 0x1 ;  /* 0x0000000100007836 */ /* 0x000fca0000000000 */
[----:B------:R-:W-:-:S04]  /*7b70*/  ISETP.NE.AND P1, PT, R0, 0x4, PT ;  /* 0x000000040000780c */ /* 0x000fc80003f25270 */
[----:B0-----:R-:W-:Y:S02]  /*7b80*/  SEL R2, RZ, 0x1, P1 ;  /* 0x00000001ff027807 */ /* 0x001fe40000800000 */
[----:B------:R-:W-:Y:S02]  /*7b90*/  SEL R0, R0, RZ, P1 ;  /* 0x000000ff00007207 */ /* 0x000fe40000800000 */
[----:B------:R-:W-:-:S03]  /*7ba0*/  LOP3.LUT R7, R5, R2, RZ, 0x3c, !PT ;  /* 0x0000000205077212 */ /* 0x000fc600078e3cff */
[----:B------:R-:W-:Y:S01]  /*7bb0*/  IMAD R6, R0, 0x8, R3 ;  /* 0x0000000800067824 */ /* 0x000fe200078e0203 */
[----:B------:R-:W-:Y:S01]  /*7bc0*/  SHF.L.U32 R5, R7, 0x1f, RZ ;  /* 0x0000001f07057819 */ /* 0x000fe200000006ff */
[----:B-1----:R-:W-:Y:S06]  /*7bd0*/  @!P0 BRA `(.L_x_180) ;  /* 0x0000000000f88947 */ /* 0x002fec0003800000 */
.L_x_193:
[----:B------:R-:W1:Y:S01]  /*7be0*/  SYNCS.PHASECHK.TRANS64.TRYWAIT P0, [R6+URZ], R5 ;  /* 0x00000005060075a7 */ /* 0x000e62000800017f */
[----:B------:R-:W-:-:S05]  /*7bf0*/  VIADD R0, R0, 0x1 ;  /* 0x0000000100007836 */ /* 0x000fca0000000000 */
[----:B------:R-:W-:-:S04]  /*7c00*/  ISETP.NE.AND P1, PT, R0, 0x4, PT ;  /* 0x000000040000780c */ /* 0x000fc80003f25270 */
[----:B------:R-:W-:Y:S02]  /*7c10*/  SEL R2, RZ, 0x1, P1 ;  /* 0x00000001ff027807 */ /* 0x000fe40000800000 */
[----:B------:R-:W-:Y:S02]  /*7c20*/  SEL R0, R0, RZ, P1 ;  /* 0x000000ff00007207 */ /* 0x000fe40000800000 */
[----:B------:R-:W-:Y:S01]  /*7c30*/  LOP3.LUT R2, R7, R2, RZ, 0x3c, !PT ;  /* 0x0000000207027212 */ /* 0x000fe200078e3cff */
[----:B-1----:R-:W-:Y:S06]  /*7c40*/  @!P0 BRA `(.L_x_181) ;  /* 0x0000000000f08947 */ /* 0x002fec0003800000 */
.L_x_194:
[----:B------:R-:W-:Y:S01]  /*7c50*/  IMAD R3, R0, 0x8, R3 ;  /* 0x0000000800037824 */ /* 0x000fe200078e0203 */
[----:B------:R-:W-:-:S07]  /*7c60*/  SHF.L.U32 R0, R2, 0x1f, RZ ;  /* 0x0000001f02007819 */ /* 0x000fce00000006ff */
.L_x_182:
[----:B--2---:R2:W3:Y:S02]  /*7c70*/  SYNCS.PHASECHK.TRANS64.TRYWAIT P0, [R3+URZ], R0 ;  /* 0x00000000030075a7 */ /* 0x0044e4000800017f */
[----:B---3--:R-:W-:Y:S05]  /*7c80*/  @!P0 NANOSLEEP.SYNCS 0x989680 ;  /* 0x009896800000895d */ /* 0x008fea0003900000 */
[----:B------:R-:W3:Y:S02]  /*7c90*/  @!P0 SYNCS.PHASECHK.TRANS64 P0, [R3+URZ], R0 ;  /* 0x00000000030085a7 */ /* 0x000ee4000800007f */
[----:B---3--:R-:W-:Y:S05]  /*7ca0*/  @!P0 BRA `(.L_x_182) ;  /* 0xfffffffc00f08947 */ /* 0x008fea000383ffff */
.L_x_177:
[----:B------:R-:W-:Y:S05]  /*7cb0*/  BSYNC B0 ;  /* 0x0000000000007941 */ /* 0x000fea0003800000 */
.L_x_176:
[----:B------:R-:W-:Y:S05]  /*7cc0*/  EXIT ;  /* 0x000000000000794d */ /* 0x000fea0003800000 */
.L_x_14:
[----:B0-----:R0:W1:Y:S02]  /*7cd0*/  SYNCS.PHASECHK.TRANS64.TRYWAIT P0, [R95+URZ+-0x8], R0 ;  /* 0xfffff8005f0075a7 */ /* 0x001064000800017f */
[----:B-1----:R-:W-:Y:S05]  /*7ce0*/  @!P0 NANOSLEEP.SYNCS 0x989680 ;  /* 0x009896800000895d */ /* 0x002fea0003900000 */
[----:B------:R-:W1:Y:S02]  /*7cf0*/  @!P0 SYNCS.PHASECHK.TRANS64 P0, [R95+URZ+-0x8], R0 ;  /* 0xfffff8005f0085a7 */ /* 0x000e64000800007f */
[----:B-1----:R-:W-:Y:S05]  /*7d00*/  @!P0 BRA `(.L_x_14) ;  /* 0xfffffffc00f08947 */ /* 0x002fea000383ffff */
[----:B------:R-:W-:Y:S05]  /*7d10*/  BRA `(.L_x_183) ;  /* 0xffffff98004c7947 */ /* 0x000fea000383ffff */
.L_x_19:
[----:B-1----:R1:W2:Y:S02]  /*7d20*/  SYNCS.PHASECHK.TRANS64.TRYWAIT P1, [R3+URZ], R0 ;  /* 0x00000000030075a7 */ /* 0x0022a4000802017f */
[----:B--2---:R-:W-:Y:S05]  /*7d30*/  @!P1 NANOSLEEP.SYNCS 0x989680 ;  /* 0x009896800000995d */ /* 0x004fea0003900000 */
[----:B------:R-:W2:Y:S02]  /*7d40*/  @!P1 SYNCS.PHASECHK.TRANS64 P1, [R3+URZ], R0 ;  /* 0x00000000030095a7 */ /* 0x000ea4000802007f */
[----:B--2---:R-:W-:Y:S05]  /*7d50*/  @!P1 BRA `(.L_x_19) ;  /* 0xfffffffc00f09947 */ /* 0x004fea000383ffff */
[----:B------:R-:W-:Y:S05]  /*7d60*/  BRA `(.L_x_18) ;  /* 0xffffff9800c47947 */ /* 0x000fea000383ffff */
.L_x_24:
[----:B-1----:R-:W-:-:S04]  /*7d70*/  IMAD.U32 R4, RZ, RZ, UR4 ;  /* 0x00000004ff047e24 */ /* 0x002fc8000f8e00ff */
[----:B------:R1:W2:Y:S03]  /*7d80*/  SYNCS.PHASECHK.TRANS64.TRYWAIT P1, [R4+URZ], R3 ;  /* 0x00000003040075a7 */ /* 0x0002a6000802017f */
[----:B--2---:R-:W-:Y:S05]  /*7d90*/  @!P1 NANOSLEEP.SYNCS 0x989680 ;  /* 0x009896800000995d */ /* 0x004fea0003900000 */
[----:B------:R-:W2:Y:S02]  /*7da0*/  @!P1 SYNCS.PHASECHK.TRANS64 P1, [R4+URZ], R3 ;  /* 0x00000003040095a7 */ /* 0x000ea4000802007f */
[----:B--2---:R-:W-:Y:S05]  /*7db0*/  @!P1 BRA `(.L_x_24) ;  /* 0xfffffffc00ec9947 */ /* 0x004fea000383ffff */
[----:B------:R-:W-:Y:S05]  /*7dc0*/  BRA `(.L_x_23) ;  /* 0xffffffa000047947 */ /* 0x000fea000383ffff */
.L_x_30:
[----:B0-----:R0:W1:Y:S02]  /*7dd0*/  SYNCS.PHASECHK.TRANS64.TRYWAIT P0, [R95+URZ+0x8], R0 ;  /* 0x000008005f0075a7 */ /* 0x001064000800017f */
[----:B-1----:R-:W-:Y:S05]  /*7de0*/  @!P0 NANOSLEEP.SYNCS 0x989680 ;  /* 0x009896800000895d */ /* 0x002fea0003900000 */
[----:B------:R-:W1:Y:S02]  /*7df0*/  @!P0 SYNCS.PHASECHK.TRANS64 P0, [R95+URZ+0x8], R0 ;  /* 0x000008005f0085a7 */ /* 0x000e64000800007f */
[----:B-1----:R-:W-:Y:S05]  /*7e00*/  @!P0 BRA `(.L_x_30) ;  /* 0xfffffffc00f08947 */ /* 0x002fea000383ffff */
[----:B------:R-:W-:Y:S05]  /*7e10*/  BRA `(.L_x_184) ;  /* 0xffffffa4007c7947 */ /* 0x000fea000383ffff */
.L_x_163:
[----:B------:R-:W-:Y:S01]  /*7e20*/  BSSY B1, `(.L_x_185) ;  /* 0x0000006000017945 */ /* 0x000fe20003800000 */
[----:B------:R-:W-:-:S07]  /*7e30*/  IMAD.MOV.U32 R15, RZ, RZ, -0x1 ;  /* 0xffffffffff0f7424 */ /* 0x000fce00078e00ff */
[----:B------:R-:W-:Y:S05]  /*7e40*/  WARPSYNC.COLLECTIVE R15, `(.L_x_186) ;  /* 0x000000000f0c7348 */ /* 0x000fea0003c00000 */
[----:B------:R-:W-:Y:S02]  /*7e50*/  ELECT P6, UR62, PT ;  /* 0x00000000003e782f */ /* 0x000fe400038c0000 */
[----:B------:R-:W-:Y:S01]  /*7e60*/  MOV R14, UR62 ;  /* 0x0000003e000e7c02 */ /* 0x000fe20008000f00 */
[----:B------:R-:W-:Y:S10]  /*7e70*/  ENDCOLLECTIVE ;  /* 0x000000000000791b */ /* 0x000ff40003800000 */
.L_x_186:
[----:B------:R-:W-:Y:S05]  /*7e80*/  BSYNC B1 ;  /* 0x0000000000017941 */ /* 0x000fea0003800000 */
.L_x_185:
[----:B------:R-:W-:Y:S05]  /*7e90*/  BRA `(.L_x_187) ;  /* 0xffffffec00d87947 */ /* 0x000fea000383ffff */
.L_x_166:
[----:B-1----:R1:W2:Y:S02]  /*7ea0*/  SYNCS.PHASECHK.TRANS64.TRYWAIT P1, [R7+URZ+0x20], R4 ;  /* 0x00002004070075a7 */ /* 0x0022a4000802017f */
[----:B--2---:R-:W-:Y:S05]  /*7eb0*/  @!P1 NANOSLEEP.SYNCS 0x989680 ;  /* 0x009896800000995d */ /* 0x004fea0003900000 */
[----:B------:R-:W2:Y:S02]  /*7ec0*/  @!P1 SYNCS.PHASECHK.TRANS64 P1, [R7+URZ+0x20], R4 ;  /* 0x00002004070095a7 */ /* 0x000ea4000802007f */
[----:B--2---:R-:W-:Y:S05]  /*7ed0*/  @!P1 BRA `(.L_x_166) ;  /* 0xfffffffc00f09947 */ /* 0x004fea000383ffff */
[----:B------:R-:W-:Y:S05]  /*7ee0*/  BRA `(.L_x_188) ;  /* 0xfffffff0000c7947 */ /* 0x000fea000383ffff */
.L_x_175:
[----:B------:R-:W-:Y:S01]  /*7ef0*/  BSSY B0, `(.L_x_189) ;  /* 0x0000006000007945 */ /* 0x000fe20003800000 */
[----:B------:R-:W-:-:S07]  /*7f00*/  IMAD.MOV.U32 R15, RZ, RZ, -0x1 ;  /* 0xffffffffff0f7424 */ /* 0x000fce00078e00ff */
[----:B------:R-:W-:Y:S05]  /*7f10*/  WARPSYNC.COLLECTIVE R15, `(.L_x_190) ;  /* 0x000000000f0c7348 */ /* 0x000fea0003c00000 */
[----:B------:R-:W-:Y:S02]  /*7f20*/  ELECT P6, UR62, PT ;  /* 0x00000000003e782f */ /* 0x000fe400038c0000 */
[----:B------:R-:W-:Y:S01]  /*7f30*/  MOV R14, UR62 ;  /* 0x0000003e000e7c02 */ /* 0x000fe20008000f00 */
[----:B------:R-:W-:Y:S10]  /*7f40*/  ENDCOLLECTIVE ;  /* 0x000000000000791b */ /* 0x000ff40003800000 */
.L_x_190:
[----:B------:R-:W-:Y:S05]  /*7f50*/  BSYNC B0 ;  /* 0x0000000000007941 */ /* 0x000fea0003800000 */
.L_x_189:
[----:B------:R-:W-:Y:S05]  /*7f60*/  BRA `(.L_x_191) ;  /* 0xfffffff800a07947 */ /* 0x000fea000383ffff */
.L_x_179:
[----:B0-----:R0:W1:Y:S02]  /*7f70*/  SYNCS.PHASECHK.TRANS64.TRYWAIT P0, [R7+URZ], R2 ;  /* 0x00000002070075a7 */ /* 0x001064000800017f */
[----:B-1----:R-:W-:Y:S05]  /*7f80*/  @!P0 NANOSLEEP.SYNCS 0x989680 ;  /* 0x009896800000895d */ /* 0x002fea0003900000 */
[----:B------:R-:W1:Y:S02]  /*7f90*/  @!P0 SYNCS.PHASECHK.TRANS64 P0, [R7+URZ], R2 ;  /* 0x00000002070085a7 */ /* 0x000e64000800007f */
[----:B-1----:R-:W-:Y:S05]  /*7fa0*/  @!P0 BRA `(.L_x_179) ;  /* 0xfffffffc00f08947 */ /* 0x002fea000383ffff */
[----:B------:R-:W-:Y:S05]  /*7fb0*/  BRA `(.L_x_192) ;  /* 0xfffffff800e47947 */ /* 0x000fea000383ffff */
.L_x_180:
[----:B0-----:R0:W1:Y:S02]  /*7fc0*/  SYNCS.PHASECHK.TRANS64.TRYWAIT P0, [R9+URZ], R4 ;  /* 0x00000004090075a7 */ /* 0x001064000800017f */
[----:B-1----:R-:W-:Y:S05]  /*7fd0*/  @!P0 NANOSLEEP.SYNCS 0x989680 ;  /* 0x009896800000895d */ /* 0x002fea0003900000 */
[----:B------:R-:W1:Y:S02]  /*7fe0*/  @!P0 SYNCS.PHASECHK.TRANS64 P0, [R9+URZ], R4 ;  /* 0x00000004090085a7 */ /* 0x000e64000800007f */
[----:B-1----:R-:W-:Y:S05]  /*7ff0*/  @!P0 BRA `(.L_x_180) ;  /* 0xfffffffc00f08947 */ /* 0x002fea000383ffff */
[----:B------:R-:W-:Y:S05]  /*8000*/  BRA `(.L_x_193) ;  /* 0xfffffff800f47947 */ /* 0x000fea000383ffff */
.L_x_181:
[----:B-1----:R1:W2:Y:S02]  /*8010*/  SYNCS.PHASECHK.TRANS64.TRYWAIT P0, [R6+URZ], R5 ;  /* 0x00000005060075a7 */ /* 0x0022a4000800017f */
[----:B--2---:R-:W-:Y:S05]  /*8020*/  @!P0 NANOSLEEP.SYNCS 0x989680 ;  /* 0x009896800000895d */ /* 0x004fea0003900000 */
[----:B------:R-:W2:Y:S02]  /*8030*/  @!P0 SYNCS.PHASECHK.TRANS64 P0, [R6+URZ], R5 ;  /* 0x00000005060085a7 */ /* 0x000ea4000800007f */
[----:B--2---:R-:W-:Y:S05]  /*8040*/  @!P0 BRA `(.L_x_181) ;  /* 0xfffffffc00f08947 */ /* 0x004fea000383ffff */
[----:B------:R-:W-:Y:S05]  /*8050*/  BRA `(.L_x_194) ;  /* 0xfffffff800fc7947 */ /* 0x000fea000383ffff */
.L_x_195:
[----:B------:R-:W-:-:S00]  /*8060*/  BRA `(.L_x_195) ;  /* 0xfffffffc00fc7947 */ /* 0x000fc0000383ffff */
[----:B------:R-:W-:-:S00]  /*8070*/  NOP ;  /* 0x0000000000007918 */ /* 0x000fc00000000000 */
        /* <DEDUP_REMOVED lines=8> */
.L_x_196:


//--------------------- .nv.global.init           --------------------------
	.section	.nv.global.init,"aw",@progbits
.nv.global.init:
	.type		$str$22,@object
	.size		$str$22,($str$23 - $str$22)
$str$22:
        /*0000*/ 	.byte	0x6b, 0x5f, 0x74, 0x69, 0x6c, 0x65, 0x5f, 0x63, 0x6f, 0x75, 0x6e, 0x74, 0x20, 0x3e, 0x3d, 0x20
        /*0010*/ 	.byte	0x31, 0x00
	.type		$str$23,@object
	.size		$str$23,(__unnamed_1 - $str$23)
$str$23:
        /*0012*/ 	.byte	0x2f, 0x74, 0x6d, 0x70, 0x2f, 0x63, 0x75, 0x74, 0x6c, 0x61, 0x73, 0x73, 0x5f, 0x73, 0x77, 0x65
        /*0022*/ 	.byte	0x65, 0x70, 0x5f, 0x73, 0x72, 0x63, 0x2f, 0x69, 0x6e, 0x63, 0x6c, 0x75, 0x64, 0x65, 0x2f, 0x63
        /*0032*/ 	.byte	0x75, 0x74, 0x6c, 0x61, 0x73, 0x73, 0x2f, 0x67, 0x65, 0x6d, 0x6d, 0x2f, 0x63, 0x6f, 0x6c, 0x6c
        /*0042*/ 	.byte	0x65, 0x63, 0x74, 0x69, 0x76, 0x65, 0x2f, 0x73, 0x6d, 0x39, 0x30, 0x5f, 0x6d, 0x6d, 0x61, 0x5f
        /*0052*/ 	.byte	0x74, 0x6d, 0x61, 0x5f, 0x67, 0x6d, 0x6d, 0x61, 0x5f, 0x73, 0x73, 0x5f, 0x77, 0x61, 0x72, 0x70
        /*0062*/ 	.byte	0x73, 0x70, 0x65, 0x63, 0x69, 0x61, 0x6c, 0x69, 0x7a, 0x65, 0x64, 0x2e, 0x68, 0x70, 0x70, 0x00
	.type		__unnamed_1,@object
	.size		__unnamed_1,(.L_0 - __unnamed_1)
__unnamed_1:
        /*0072*/ 	.byte	0x76, 0x6f, 0x69, 0x64, 0x20, 0x63, 0x75, 0x74, 0x6c, 0x61, 0x73, 0x73, 0x3a, 0x3a, 0x67, 0x65
        /* <DEDUP_REMOVED lines=179> */
        /*0bb2*/ 	.byte	0x65, 0x6e, 0x74, 0x69, 0x74, 0x79, 0x5d, 0x00
.L_0:


//--------------------- .nv.shared._ZN7cutlass13device_kernelINS_4gemm6kernel13GemmUniversalIN4cute5tupleIJiiiiEEENS1_10collective13CollectiveMmaINS1_34MainloopSm90TmaGmmaWarpSpecializedILi4ENS5_IJNS4_1CILi1EEESB_SB_EEENS1_32KernelTmaWarpSpecializedPingpongEEENS5_IJNSA_ILi64EEENSA_ILi128EEESG_EEENS_6half_tENS5_IJlSB_lEEESI_SJ_NS4_8TiledMMAINS4_8MMA_AtomIJNS4_4SM904GMMA26MMA_64x128x16_F32F16F16_SSILNSN_5MajorE0ELSP_0ELNSN_7ScaleInE1ELSQ_1EEEEEENS4_6LayoutISC_NS5_IJNSA_ILi0EEESU_SU_EEEEENS5_IJNS4_10UnderscoreESX_SX_EEEEENS4_13SM90_TMA_LOADENS4_14ComposedLayoutINS4_7SwizzleILi3ELi4ELi3EEENS4_18smem_ptr_flag_bitsILi16EEENST_INS5_IJNSA_ILi8EEESF_EEENS5_IJSF_SB_EEEEEEEvNS4_8identityES10_S1A_vS1B_EENS_8epilogue10collective6detail29Sm90TmaWarpSpecializedAdapterINS1E_15DefaultEpilogueISI_SJ_SJ_NS1D_6thread17LinearCombinationISI_Li1EffLNS1I_9ScaleType4KindE0ELNS_15FloatRoundStyleE2ESI_EENS1_15EpilogueDefaultEEEEEvvEEEEvNT_6ParamsE --------------------------
	.section	.nv.shared._ZN7cutlass13device_kernelINS_4gemm6kernel13GemmUniversalIN4cute5tupleIJiiiiEEENS1_10collective13CollectiveMmaINS1_34MainloopSm90TmaGmmaWarpSpecializedILi4ENS5_IJNS4_1CILi1EEESB_SB_EEENS1_32KernelTmaWarpSpecializedPingpongEEENS5_IJNSA_ILi64EEENSA_ILi128EEESG_EEENS_6half_tENS5_IJlSB_lEEESI_SJ_NS4_8TiledMMAINS4_8MMA_AtomIJNS4_4SM904GMMA26MMA_64x128x16_F32F16F16_SSILNSN_5MajorE0ELSP_0ELNSN_7ScaleInE1ELSQ_1EEEEEENS4_6LayoutISC_NS5_IJNSA_ILi0EEESU_SU_EEEEENS5_IJNS4_10UnderscoreESX_SX_EEEEENS4_13SM90_TMA_LOADENS4_14ComposedLayoutINS4_7SwizzleILi3ELi4ELi3EEENS4_18smem_ptr_flag_bitsILi16EEENST_INS5_IJNSA_ILi8EEESF_EEENS5_IJSF_SB_EEEEEEEvNS4_8identityES10_S1A_vS1B_EENS_8epilogue10collective6detail29Sm90TmaWarpSpecializedAdapterINS1E_15DefaultEpilogueISI_SJ_SJ_NS1D_6thread17LinearCombinationISI_Li1EffLNS1I_9ScaleType4KindE0ELNS_15FloatRoundStyleE2ESI_EENS1_15EpilogueDefaultEEEEEvvEEEEvNT_6ParamsE,"aw",@nobits
	.sectionflags	@""
	.align	16
	.zero		1024


//--------------------- .nv.shared.reserved.0     --------------------------
	.section	.nv.shared.reserved.0,"aw",@nobits
	.weak		__nv_reservedSMEM_offset_0_alias
	.size		__nv_reservedSMEM_offset_0_alias, 0, 0
	.other		__nv_reservedSMEM_offset_0_alias,@"STO_CUDA_RESERVED_SHARED STV_DEFAULT"
__nv_reservedSMEM_offset_0_alias:
	.zero		0


//--------------------- .nv.global                --------------------------
	.section	.nv.global,"aw",@nobits
.nv.global:
	.type		_ZN40_INTERNAL_afd54501_4_k_cu_2be09694_255484cute1_E,@object
	.size		_ZN40_INTERNAL_afd54501_4_k_cu_2be09694_255484cute1_E,(_ZN40_INTERNAL_afd54501_4_k_cu_2be09694_255484cuda3std3__45__cpo6cbeginE - _ZN40_INTERNAL_afd54501_4_k_cu_2be09694_255484cute1_E)
_ZN40_INTERNAL_afd54501_4_k_cu_2be09694_255484cute1_E:
	.zero		1
	.type		_ZN40_INTERNAL_afd54501_4_k_cu_2be09694_255484cuda3std3__45__cpo6cbeginE,@object
	.size		_ZN40_INTERNAL_afd54501_4_k_cu_2be09694_255484cuda3std3__45__cpo6cbeginE,(_ZN40_INTERNAL_afd54501_4_k_cu_2be09694_255484cuda3std3__48in_placeE - _ZN40_INTERNAL_afd54501_4_k_cu_2be09694_255484cuda3std3__45__cpo6cbeginE)
_ZN40_INTERNAL_afd54501_4_k_cu_2be09694_255484cuda3std3__45__cpo6cbeginE:
	.zero		1
	.type		_ZN40_INTERNAL_afd54501_4_k_cu_2be09694_255484cuda3std3__48in_placeE,@object
	.size		_ZN40_INTERNAL_afd54501_4_k_cu_2be09694_255484cuda3std3__48in_placeE,(_ZN40_INTERNAL_afd54501_4_k_cu_2be09694_255484cuda3std6ranges3__45__cpo9iter_moveE - _ZN40_INTERNAL_afd54501_4_k_cu_2be09694_255484cuda3std3__48in_placeE)
_ZN40_INTERNAL_afd54501_4_k_cu_2be09694_255484cuda3std3__48in_placeE:
	.zero		1
	.type		_ZN40_INTERNAL_afd54501_4_k_cu_2be09694_255484cuda3std6ranges3__45__cpo9iter_moveE,@object
	.size		_ZN40_INTERNAL_afd54501_4_k_cu_2be09694_255484cuda3std6ranges3__45__cpo9iter_moveE,(_ZN40_INTERNAL_afd54501_4_k_cu_2be09694_255484cuda3std3__45__cpo5beginE - _ZN40_INTERNAL_afd54501_4_k_cu_2be09694_255484cuda3std6ranges3__45__cpo9iter_moveE)
_ZN40_INTERNAL_afd54501_4_k_cu_2be09694_255484cuda3std6ranges3__45__cpo9iter_moveE:
	.zero		1
	.type		_ZN40_INTERNAL_afd54501_4_k_cu_2be09694_255484cuda3std3__45__cpo5beginE,@object
	.size		_ZN40_INTERNAL_afd54501_4_k_cu_2be09694_255484cuda3std3__45__cpo5beginE,(_ZN40_INTERNAL_afd54501_4_k_cu_2be09694_255484cuda3std3__442_GLOBAL__N__afd54501_4_k_cu_2be09694_255486ignoreE - _ZN40_INTERNAL_afd54501_4_k_cu_2be09694_255484cuda3std3__45__cpo5beginE)
_ZN40_INTERNAL_afd54501_4_k_cu_2be09694_255484cuda3std3__45__cpo5beginE:
	.zero		1
	.type		_ZN40_INTERNAL_afd54501_4_k_cu_2be09694_255484cuda3std3__442_GLOBAL__N__afd54501_4_k_cu_2be09694_255486ignoreE,@object
	.size		_ZN40_INTERNAL_afd54501_4_k_cu_2be09694_255484cuda3std3__442_GLOBAL__N__afd54501_4_k_cu_2be09694_255486ignoreE,(_ZN40_INTERNAL_afd54501_4_k_cu_2be09694_255484cute7productE - _ZN40_INTERNAL_afd54501_4_k_cu_2be09694_255484cuda3std3__442_GLOBAL__N__afd54501_4_k_cu_2be09694_255486ignoreE)
_ZN40_INTERNAL_afd54501_4_k_cu_2be09694_255484cuda3std3__442_GLOBAL__N__afd54501_4_k_cu_2be09694_255486ignoreE:
	.zero		1
	.type		_ZN40_INTERNAL_afd54501_4_k_cu_2be09694_255484cute7productE,@object
	.size		_ZN40_INTERNAL_afd54501_4_k_cu_2be09694_255484cute7productE,(_ZN40_INTERNAL_afd54501_4_k_cu_2be09694_255484cuda3std3__45__cpo3endE - _ZN40_INTERNAL_afd54501_4_k_cu_2be09694_255484cute7productE)
_ZN40_INTERNAL_afd54501_4_k_cu_2be09694_255484cute7productE:
	.zero		1
	.type		_ZN40_INTERNAL_afd54501_4_k_cu_2be09694_255484cuda3std3__45__cpo3endE,@object
	.size		_ZN40_INTERNAL_afd54501_4_k_cu_2be09694_255484cuda3std3__45__cpo3endE,(_ZN40_INTERNAL_afd54501_4_k_cu_2be09694_255484cuda3std3__419piecewise_constructE - _ZN40_INTERNAL_afd54501_4_k_cu_2be09694_255484cuda3std3__45__cpo3endE)
_ZN40_INTERNAL_afd54501_4_k_cu_2be09694_255484cuda3std3__45__cpo3endE:
	.zero		1
	.type		_ZN40_INTERNAL_afd54501_4_k_cu_2be09694_255484cuda3std3__419piecewise_constructE,@object
	.size		_ZN40_INTERNAL_afd54501_4_k_cu_2be09694_255484cuda3std3__419piecewise_constructE,(_ZN40_INTERNAL_afd54501_4_k_cu_2be09694_255484cuda3std3__45__cpo4cendE - _ZN40_INTERNAL_afd54501_4_k_cu_2be09694_255484cuda3std3__419piecewise_constructE)
_ZN40_INTERNAL_afd54501_4_k_cu_2be09694_255484cuda3std3__419piecewise_constructE:
	.zero		1
	.type		_ZN40_INTERNAL_afd54501_4_k_cu_2be09694_255484cuda3std3__45__cpo4cendE,@object
	.size		_ZN40_INTERNAL_afd54501_4_k_cu_2be09694_255484cuda3std3__45__cpo4cendE,(_ZN40_INTERNAL_afd54501_4_k_cu_2be09694_255484cuda3std6ranges3__45__cpo4swapE - _ZN40_INTERNAL_afd54501_4_k_cu_2be09694_255484cuda3std3__45__cpo4cendE)
_ZN40_INTERNAL_afd54501_4_k_cu_2be09694_255484cuda3std3__45__cpo4cendE:
	.zero		1
	.type		_ZN40_INTERNAL_afd54501_4_k_cu_2be09694_255484cuda3std6ranges3__45__cpo4swapE,@object
	.size		_ZN40_INTERNAL_afd54501_4_k_cu_2be09694_255484cuda3std6ranges3__45__cpo4swapE,(.L_8 - _ZN40_INTERNAL_afd54501_4_k_cu_2be09694_255484cuda3std6ranges3__45__cpo4swapE)
_ZN40_INTERNAL_afd54501_4_k_cu_2be09694_255484cuda3std6ranges3__45__cpo4swapE:
	.zero		1
.L_8:


//--------------------- .nv.constant0._ZN7cutlass13device_kernelINS_4gemm6kernel13GemmUniversalIN4cute5tupleIJiiiiEEENS1_10collective13CollectiveMmaINS1_34MainloopSm90TmaGmmaWarpSpecializedILi4ENS5_IJNS4_1CILi1EEESB_SB_EEENS1_32KernelTmaWarpSpecializedPingpongEEENS5_IJNSA_ILi64EEENSA_ILi128EEESG_EEENS_6half_tENS5_IJlSB_lEEESI_SJ_NS4_8TiledMMAINS4_8MMA_AtomIJNS4_4SM904GMMA26MMA_64x128x16_F32F16F16_SSILNSN_5MajorE0ELSP_0ELNSN_7ScaleInE1ELSQ_1EEEEEENS4_6LayoutISC_NS5_IJNSA_ILi0EEESU_SU_EEEEENS5_IJNS4_10UnderscoreESX_SX_EEEEENS4_13SM90_TMA_LOADENS4_14ComposedLayoutINS4_7SwizzleILi3ELi4ELi3EEENS4_18smem_ptr_flag_bitsILi16EEENST_INS5_IJNSA_ILi8EEESF_EEENS5_IJSF_SB_EEEEEEEvNS4_8identityES10_S1A_vS1B_EENS_8epilogue10collective6detail29Sm90TmaWarpSpecializedAdapterINS1E_15DefaultEpilogueISI_SJ_SJ_NS1D_6thread17LinearCombinationISI_Li1EffLNS1I_9ScaleType4KindE0ELNS_15FloatRoundStyleE2ESI_EENS1_15EpilogueDefaultEEEEEvvEEEEvNT_6ParamsE --------------------------
	.section	.nv.constant0._ZN7cutlass13device_kernelINS_4gemm6kernel13GemmUniversalIN4cute5tupleIJiiiiEEENS1_10collective13CollectiveMmaINS1_34MainloopSm90TmaGmmaWarpSpecializedILi4ENS5_IJNS4_1CILi1EEESB_SB_EEENS1_32KernelTmaWarpSpecializedPingpongEEENS5_IJNSA_ILi64EEENSA_ILi128EEESG_EEENS_6half_tENS5_IJlSB_lEEESI_SJ_NS4_8TiledMMAINS4_8MMA_AtomIJNS4_4SM904GMMA26MMA_64x128x16_F32F16F16_SSILNSN_5MajorE0ELSP_0ELNSN_7ScaleInE1ELSQ_1EEEEEENS4_6LayoutISC_NS5_IJNSA_ILi0EEESU_SU_EEEEENS5_IJNS4_10UnderscoreESX_SX_EEEEENS4_13SM90_TMA_LOADENS4_14ComposedLayoutINS4_7SwizzleILi3ELi4ELi3EEENS4_18smem_ptr_flag_bitsILi16EEENST_INS5_IJNSA_ILi8EEESF_EEENS5_IJSF_SB_EEEEEEEvNS4_8identityES10_S1A_vS1B_EENS_8epilogue10collective6detail29Sm90TmaWarpSpecializedAdapterINS1E_15DefaultEpilogueISI_SJ_SJ_NS1D_6thread17LinearCombinationISI_Li1EffLNS1I_9ScaleType4KindE0ELNS_15FloatRoundStyleE2ESI_EENS1_15EpilogueDefaultEEEEEvvEEEEvNT_6ParamsE,"a",@progbits
	.sectionflags	@""
	.align	4
.nv.constant0._ZN7cutlass13device_kernelINS_4gemm6kernel13GemmUniversalIN4cute5tupleIJiiiiEEENS1_10collective13CollectiveMmaINS1_34MainloopSm90TmaGmmaWarpSpecializedILi4ENS5_IJNS4_1CILi1EEESB_SB_EEENS1_32KernelTmaWarpSpecializedPingpongEEENS5_IJNSA_ILi64EEENSA_ILi128EEESG_EEENS_6half_tENS5_IJlSB_lEEESI_SJ_NS4_8TiledMMAINS4_8MMA_AtomIJNS4_4SM904GMMA26MMA_64x128x16_F32F16F16_SSILNSN_5MajorE0ELSP_0ELNSN_7ScaleInE1ELSQ_1EEEEEENS4_6LayoutISC_NS5_IJNSA_ILi0EEESU_SU_EEEEENS5_IJNS4_10UnderscoreESX_SX_EEEEENS4_13SM90_TMA_LOADENS4_14ComposedLayoutINS4_7SwizzleILi3ELi4ELi3EEENS4_18smem_ptr_flag_bitsILi16EEENST_INS5_IJNSA_ILi8EEESF_EEENS5_IJSF_SB_EEEEEEEvNS4_8identityES10_S1A_vS1B_EENS_8epilogue10collective6detail29Sm90TmaWarpSpecializedAdapterINS1E_15DefaultEpilogueISI_SJ_SJ_NS1D_6thread17LinearCombinationISI_Li1EffLNS1I_9ScaleType4KindE0ELNS_15FloatRoundStyleE2ESI_EENS1_15EpilogueDefaultEEEEEvvEEEEvNT_6ParamsE:
	.zero		1664


//--------------------- SYMBOLS --------------------------

	.type		.nv.reservedSmem.offset0,@object
	.size		.nv.reservedSmem.offset0,0x4
	.type		__assertfail,@function
